// auto-generated by cutlass_sweep.gemm — config: {"arch": "sm_90", "cluster_m": 1, "cluster_n": 1, "dtype": "int8", "stages": 0, "tile_k": 128, "tile_m": 128, "tile_n": 64}
#include "cutlass/cutlass.h"
#include "cutlass/gemm/collective/collective_builder.hpp"
#include "cutlass/gemm/device/gemm_universal_adapter.h"
#include "cutlass/gemm/kernel/gemm_universal.hpp"
#include "cutlass/epilogue/collective/collective_builder.hpp"

using ElemA = int8_t;
using ElemB = int8_t;
using ElemCD = int8_t;
using Acc  = int32_t;
using TileShape    = cute::Shape<cute::_128, cute::_64, cute::_128>;
using ClusterShape = cute::Shape<cute::_1, cute::_1, cute::_1>;

using CollectiveEpilogue = typename cutlass::epilogue::collective::CollectiveBuilder<
    cutlass::arch::Sm90, cutlass::arch::OpClassTensorOp,
    TileShape, ClusterShape,
    cutlass::epilogue::collective::EpilogueTileAuto,
    Acc, Acc,
    ElemCD, cutlass::layout::RowMajor, 128 / cutlass::sizeof_bits<ElemCD>::value,
    ElemCD, cutlass::layout::RowMajor, 128 / cutlass::sizeof_bits<ElemCD>::value,
    cutlass::epilogue::collective::EpilogueScheduleAuto
  >::CollectiveOp;

using CollectiveMainloop = typename cutlass::gemm::collective::CollectiveBuilder<
    cutlass::arch::Sm90, cutlass::arch::OpClassTensorOp,
    ElemA, cutlass::layout::RowMajor, 128 / cutlass::sizeof_bits<ElemA>::value,
    ElemB, cutlass::layout::ColumnMajor, 128 / cutlass::sizeof_bits<ElemB>::value,
    Acc,
    TileShape, ClusterShape,
    cutlass::gemm::collective::StageCountAutoCarveout<static_cast<int>(sizeof(typename CollectiveEpilogue::SharedStorage))>,
    cutlass::gemm::collective::KernelScheduleAuto
  >::CollectiveOp;

using GemmKernel = cutlass::gemm::kernel::GemmUniversal<
    cute::Shape<int,int,int,int>,
    CollectiveMainloop,
    CollectiveEpilogue
>;
using Gemm = cutlass::gemm::device::GemmUniversalAdapter<GemmKernel>;

// Force the device kernel symbol into the cubin without needing a host main.
auto* _anchor = &cutlass::device_kernel<GemmKernel>;


// ===== COMPILED SASS (sm_90a) =====

	.target	sm_90a

	.elftype	@"ET_EXEC"


//--------------------- .note.nv.tkinfo           --------------------------
	.section	.note.nv.tkinfo,"",@"SHT_NOTE"
	.sectionflags	@"SHF_NOTE_NV_TKINFO"
	.tkinfo
        /*0018*/ 	.word	0x00000002
        /*0030*/ 	.string	""
        /*0030*/ 	.string	"ptxas"
        /*0030*/ 	.string	"Cuda compilation tools, release 13.0, V13.0.88"
        /*0030*/ 	.string	"Build cuda_13.0.r13.0/compiler.36424714_0"
        /*0030*/ 	.string	"-arch sm_90a -m 64 "



//--------------------- .note.nv.cuinfo           --------------------------
	.section	.note.nv.cuinfo,"",@"SHT_NOTE"
	.sectionflags	@"SHF_NOTE_NV_CUINFO"
        /*0018*/ 	.short	0x0002
        /*001a*/ 	.short	0x005a
        /*001c*/ 	.short	0x0082
	.zero		2


//--------------------- .nv.info                  --------------------------
	.section	.nv.info,"",@"SHT_CUDA_INFO"
	.align	4


	//----- nvinfo : EIATTR_REGCOUNT
	.align		4
        /*0000*/ 	.byte	0x04, 0x2f
        /*0002*/ 	.short	(.L_15 - .L_14)
	.align		4
.L_14:
        /*0004*/ 	.word	index@(_ZN7cutlass13device_kernelINS_4gemm6kernel13GemmUniversalIN4cute5tupleIJiiiiEEENS1_10collective13CollectiveMmaINS1_34MainloopSm90TmaGmmaWarpSpecializedILi9ENS5_IJNS4_1CILi1EEESB_SB_EEENS1_35KernelTmaWarpSpecializedCooperativeEEENS5_IJNSA_ILi128EEENSA_ILi64EEESF_EEEaNS5_IJlSB_lEEEaSI_NS4_8TiledMMAINS4_8MMA_AtomIJNS4_4SM904GMMA26MMA_64x64x32_S32S8S8_SS_TNEEEENS4_6LayoutINS5_IJNSA_ILi2EEESB_SB_EEENS5_IJSB_NSA_ILi0EEESS_EEEEENS5_IJNS4_10UnderscoreESV_SV_EEEEENS4_13SM90_TMA_LOADENS4_14ComposedLayoutINS4_7SwizzleILi3ELi4ELi3EEENS4_18smem_ptr_flag_bitsILi8EEENSP_INS5_IJNSA_ILi8EEESF_EEENS5_IJSF_SB_EEEEEEEvNS4_8identityESY_S18_vS19_EENS_8epilogue10collective6detail29Sm90TmaWarpSpecializedAdapterINS1C_15DefaultEpilogueIaSI_SI_NS1B_6thread17LinearCombinationIaLi1EiiLNS1G_9ScaleType4KindE0ELNS_15FloatRoundStyleE2EaEENS1_15EpilogueDefaultEEEEEvvEEEEvNT_6ParamsE)
        /*0008*/ 	.word	0x000000a8


	//----- nvinfo : EIATTR_FRAME_SIZE
	.align		4
.L_15:
        /*000c*/ 	.byte	0x04, 0x11
        /*000e*/ 	.short	(.L_17 - .L_16)
	.align		4
.L_16:
        /*0010*/ 	.word	index@(_ZN7cutlass13device_kernelINS_4gemm6kernel13GemmUniversalIN4cute5tupleIJiiiiEEENS1_10collective13CollectiveMmaINS1_34MainloopSm90TmaGmmaWarpSpecializedILi9ENS5_IJNS4_1CILi1EEESB_SB_EEENS1_35KernelTmaWarpSpecializedCooperativeEEENS5_IJNSA_ILi128EEENSA_ILi64EEESF_EEEaNS5_IJlSB_lEEEaSI_NS4_8TiledMMAINS4_8MMA_AtomIJNS4_4SM904GMMA26MMA_64x64x32_S32S8S8_SS_TNEEEENS4_6LayoutINS5_IJNSA_ILi2EEESB_SB_EEENS5_IJSB_NSA_ILi0EEESS_EEEEENS5_IJNS4_10UnderscoreESV_SV_EEEEENS4_13SM90_TMA_LOADENS4_14ComposedLayoutINS4_7SwizzleILi3ELi4ELi3EEENS4_18smem_ptr_flag_bitsILi8EEENSP_INS5_IJNSA_ILi8EEESF_EEENS5_IJSF_SB_EEEEEEEvNS4_8identityESY_S18_vS19_EENS_8epilogue10collective6detail29Sm90TmaWarpSpecializedAdapterINS1C_15DefaultEpilogueIaSI_SI_NS1B_6thread17LinearCombinationIaLi1EiiLNS1G_9ScaleType4KindE0ELNS_15FloatRoundStyleE2EaEENS1_15EpilogueDefaultEEEEEvvEEEEvNT_6ParamsE)
        /*0014*/ 	.word	0x00000000


	//----- nvinfo : EIATTR_MIN_STACK_SIZE
	.align		4
.L_17:
        /*0018*/ 	.byte	0x04, 0x12
        /*001a*/ 	.short	(.L_19 - .L_18)
	.align		4
.L_18:
        /*001c*/ 	.word	index@(_ZN7cutlass13device_kernelINS_4gemm6kernel13GemmUniversalIN4cute5tupleIJiiiiEEENS1_10collective13CollectiveMmaINS1_34MainloopSm90TmaGmmaWarpSpecializedILi9ENS5_IJNS4_1CILi1EEESB_SB_EEENS1_35KernelTmaWarpSpecializedCooperativeEEENS5_IJNSA_ILi128EEENSA_ILi64EEESF_EEEaNS5_IJlSB_lEEEaSI_NS4_8TiledMMAINS4_8MMA_AtomIJNS4_4SM904GMMA26MMA_64x64x32_S32S8S8_SS_TNEEEENS4_6LayoutINS5_IJNSA_ILi2EEESB_SB_EEENS5_IJSB_NSA_ILi0EEESS_EEEEENS5_IJNS4_10UnderscoreESV_SV_EEEEENS4_13SM90_TMA_LOADENS4_14ComposedLayoutINS4_7SwizzleILi3ELi4ELi3EEENS4_18smem_ptr_flag_bitsILi8EEENSP_INS5_IJNSA_ILi8EEESF_EEENS5_IJSF_SB_EEEEEEEvNS4_8identityESY_S18_vS19_EENS_8epilogue10collective6detail29Sm90TmaWarpSpecializedAdapterINS1C_15DefaultEpilogueIaSI_SI_NS1B_6thread17LinearCombinationIaLi1EiiLNS1G_9ScaleType4KindE0ELNS_15FloatRoundStyleE2EaEENS1_15EpilogueDefaultEEEEEvvEEEEvNT_6ParamsE)
        /*0020*/ 	.word	0x00000000
.L_19:


//--------------------- .nv.compat                --------------------------
	.section	.nv.compat,"",@"SHT_CUDA_COMPAT_INFO"
	.align	4
        /*0000*/ 	.byte	0x02, 0x09, 0x01, 0x00, 0x02, 0x02, 0x04, 0x00, 0x02, 0x05, 0x05, 0x00, 0x03, 0x07, 0x01, 0x01
        /*0010*/ 	.byte	0x02, 0x03, 0x01, 0x00, 0x02, 0x06, 0x01, 0x00, 0x04, 0x0b, 0x08, 0x00, 0x00, 0x00, 0x00, 0x00
        /*0020*/ 	.byte	0x00, 0x00, 0x00, 0x00


//--------------------- .nv.info._ZN7cutlass13device_kernelINS_4gemm6kernel13GemmUniversalIN4cute5tupleIJiiiiEEENS1_10collective13CollectiveMmaINS1_34MainloopSm90TmaGmmaWarpSpecializedILi9ENS5_IJNS4_1CILi1EEESB_SB_EEENS1_35KernelTmaWarpSpecializedCooperativeEEENS5_IJNSA_ILi128EEENSA_ILi64EEESF_EEEaNS5_IJlSB_lEEEaSI_NS4_8TiledMMAINS4_8MMA_AtomIJNS4_4SM904GMMA26MMA_64x64x32_S32S8S8_SS_TNEEEENS4_6LayoutINS5_IJNSA_ILi2EEESB_SB_EEENS5_IJSB_NSA_ILi0EEESS_EEEEENS5_IJNS4_10UnderscoreESV_SV_EEEEENS4_13SM90_TMA_LOADENS4_14ComposedLayoutINS4_7SwizzleILi3ELi4ELi3EEENS4_18smem_ptr_flag_bitsILi8EEENSP_INS5_IJNSA_ILi8EEESF_EEENS5_IJSF_SB_EEEEEEEvNS4_8identityESY_S18_vS19_EENS_8epilogue10collective6detail29Sm90TmaWarpSpecializedAdapterINS1C_15DefaultEpilogueIaSI_SI_NS1B_6thread17LinearCombinationIaLi1EiiLNS1G_9ScaleType4KindE0ELNS_15FloatRoundStyleE2EaEENS1_15EpilogueDefaultEEEEEvvEEEEvNT_6ParamsE --------------------------
	.section	.nv.info._ZN7cutlass13device_kernelINS_4gemm6kernel13GemmUniversalIN4cute5tupleIJiiiiEEENS1_10collective13CollectiveMmaINS1_34MainloopSm90TmaGmmaWarpSpecializedILi9ENS5_IJNS4_1CILi1EEESB_SB_EEENS1_35KernelTmaWarpSpecializedCooperativeEEENS5_IJNSA_ILi128EEENSA_ILi64EEESF_EEEaNS5_IJlSB_lEEEaSI_NS4_8TiledMMAINS4_8MMA_AtomIJNS4_4SM904GMMA26MMA_64x64x32_S32S8S8_SS_TNEEEENS4_6LayoutINS5_IJNSA_ILi2EEESB_SB_EEENS5_IJSB_NSA_ILi0EEESS_EEEEENS5_IJNS4_10UnderscoreESV_SV_EEEEENS4_13SM90_TMA_LOADENS4_14ComposedLayoutINS4_7SwizzleILi3ELi4ELi3EEENS4_18smem_ptr_flag_bitsILi8EEENSP_INS5_IJNSA_ILi8EEESF_EEENS5_IJSF_SB_EEEEEEEvNS4_8identityESY_S18_vS19_EENS_8epilogue10collective6detail29Sm90TmaWarpSpecializedAdapterINS1C_15DefaultEpilogueIaSI_SI_NS1B_6thread17LinearCombinationIaLi1EiiLNS1G_9ScaleType4KindE0ELNS_15FloatRoundStyleE2EaEENS1_15EpilogueDefaultEEEEEvvEEEEvNT_6ParamsE,"",@"SHT_CUDA_INFO"
	.sectionflags	@""
	.align	4


	//----- nvinfo : EIATTR_CUDA_API_VERSION
	.align		4
        /*0000*/ 	.byte	0x04, 0x37
        /*0002*/ 	.short	(.L_21 - .L_20)
.L_20:
        /*0004*/ 	.word	0x00000082


	//----- nvinfo : EIATTR_KPARAM_INFO
	.align		4
.L_21:
        /*0008*/ 	.byte	0x04, 0x17
        /*000a*/ 	.short	(.L_23 - .L_22)
.L_22:
        /*000c*/ 	.word	0x00000000
        /*0010*/ 	.short	0x0000
        /*0012*/ 	.short	0x0070
        /*0014*/ 	.byte	0x00, 0xf0, 0x01, 0x10


	//----- nvinfo : EIATTR_SPARSE_MMA_MASK
	.align		4
.L_23:
        /*0018*/ 	.byte	0x03, 0x50
        /*001a*/ 	.short	0x0000


	//----- nvinfo : EIATTR_MAXREG_COUNT
	.align		4
        /*001c*/ 	.byte	0x03, 0x1b
        /*001e*/ 	.short	0x00a8


	//----- nvinfo : EIATTR_NUM_BARRIERS
	.align		4
        /*0020*/ 	.byte	0x02, 0x4c
        /*0022*/ 	.byte	0x01
	.zero		1


	//----- nvinfo : EIATTR_EXTERNS
	.align		4
        /*0024*/ 	.byte	0x04, 0x0f
        /*0026*/ 	.short	(.L_25 - .L_24)


	//   ....[0]....
	.align		4
.L_24:
        /*0028*/ 	.word	index@(__assertfail)


	//----- nvinfo : EIATTR_MERCURY_ISA_VERSION
	.align		4
.L_25:
        /*002c*/ 	.byte	0x03, 0x5f
        /*002e*/ 	.short	0x0101


	//----- nvinfo : EIATTR_INT_WARP_WIDE_INSTR_OFFSETS
	.align		4
        /*0030*/ 	.byte	0x04, 0x31
        /*0032*/ 	.short	(.L_27 - .L_26)


	//   ....[0]....
.L_26:
        /*0034*/ 	.word	0x00000480


	//   ....[1]....
        /*0038*/ 	.word	0x000004b0


	//   ....[2]....
        /*003c*/ 	.word	0x00000590


	//----- nvinfo : EIATTR_COOP_GROUP_MASK_REGIDS
	.align		4
.L_27:
        /*0040*/ 	.byte	0x04, 0x29
        /*0042*/ 	.short	(.L_29 - .L_28)


	//   ....[0]....
.L_28:
        /*0044*/ 	.word	0xffffffff


	//   ....[1]....
        /*0048*/ 	.word	0xffffffff


	//   ....[2]....
        /*004c*/ 	.word	0xffffffff


	//   ....[3]....
        /*0050*/ 	.word	0xffffffff


	//   ....[4]....
        /*0054*/ 	.word	0xffffffff


	//----- nvinfo : EIATTR_COOP_GROUP_INSTR_OFFSETS
	.align		4
.L_29:
        /*0058*/ 	.byte	0x04, 0x28
        /*005a*/ 	.short	(.L_31 - .L_30)


	//   ....[0]....
.L_30:
        /*005c*/ 	.word	0x00000060


	//   ....[1]....
        /*0060*/ 	.word	0x00000070


	//   ....[2]....
        /*0064*/ 	.word	0x00000130


	//   ....[3]....
        /*0068*/ 	.word	0x00000390


	//   ....[4]....
        /*006c*/ 	.word	0x00001030


	//----- nvinfo : EIATTR_REG_RECONFIG
	.align		4
.L_31:
        /*0070*/ 	.byte	0x01, 0x54
	.zero		2


	//----- nvinfo : EIATTR_SYSCALL_OFFSETS
	.align		4
        /*0074*/ 	.byte	0x04, 0x46
        /*0076*/ 	.short	(.L_33 - .L_32)


	//   ....[0]....
.L_32:
        /*0078*/ 	.word	0x000011f0


	//----- nvinfo : EIATTR_MBARRIER_INSTR_OFFSETS
	.align		4
.L_33:
        /*007c*/ 	.byte	0x04, 0x39
        /*007e*/ 	.short	(.L_35 - .L_34)


	//   ....[0]....
.L_34:
        /*0080*/ 	.word	0x00000250
        /*0084*/ 	.word	0x000000ff
        /*0088*/ 	.word	0x00000000
        /*008c*/ 	.short	0x0100
        /*008e*/ 	.byte	0x08
	.zero		1


	//   ....[1]....
        /*0090*/ 	.word	0x00000260
        /*0094*/ 	.word	0x000000ff
        /*0098*/ 	.word	0x00000048
        /*009c*/ 	.short	0x0100
        /*009e*/ 	.byte	0x08
	.zero		1


	//   ....[2]....
        /*00a0*/ 	.word	0x00000270
        /*00a4*/ 	.word	0x000000ff
        /*00a8*/ 	.word	0x00000008
        /*00ac*/ 	.short	0x0100
        /*00ae*/ 	.byte	0x08
	.zero		1


	//   ....[3]....
        /*00b0*/ 	.word	0x00000280
        /*00b4*/ 	.word	0x000000ff
        /*00b8*/ 	.word	0x00000050
        /*00bc*/ 	.short	0x0100
        /*00be*/ 	.byte	0x08
	.zero		1


	//   ....[4]....
        /*00c0*/ 	.word	0x00000290
        /*00c4*/ 	.word	0x000000ff
        /*00c8*/ 	.word	0x00000010
        /*00cc*/ 	.short	0x0100
        /*00ce*/ 	.byte	0x08
	.zero		1


	//   ....[5]....
        /*00d0*/ 	.word	0x000002a0
        /*00d4*/ 	.word	0x000000ff
        /*00d8*/ 	.word	0x00000058
        /*00dc*/ 	.short	0x0100
        /*00de*/ 	.byte	0x08
	.zero		1


	//   ....[6]....
        /*00e0*/ 	.word	0x000002b0
        /*00e4*/ 	.word	0x000000ff
        /*00e8*/ 	.word	0x00000018
        /*00ec*/ 	.short	0x0100
        /*00ee*/ 	.byte	0x08
	.zero		1


	//   ....[7]....
        /*00f0*/ 	.word	0x000002c0
        /*00f4*/ 	.word	0x000000ff
        /*00f8*/ 	.word	0x00000060
        /*00fc*/ 	.short	0x0100
        /*00fe*/ 	.byte	0x08
	.zero		1


	//   ....[8]....
        /*0100*/ 	.word	0x000002d0
        /*0104*/ 	.word	0x000000ff
        /*0108*/ 	.word	0x00000020
        /*010c*/ 	.short	0x0100
        /*010e*/ 	.byte	0x08
	.zero		1


	//   ....[9]....
        /*0110*/ 	.word	0x000002e0
        /*0114*/ 	.word	0x000000ff
        /*0118*/ 	.word	0x00000068
        /*011c*/ 	.short	0x0100
        /*011e*/ 	.byte	0x08
	.zero		1


	//   ....[10]....
        /*0120*/ 	.word	0x000002f0
        /*0124*/ 	.word	0x000000ff
        /*0128*/ 	.word	0x00000028
        /*012c*/ 	.short	0x0100
        /*012e*/ 	.byte	0x08
	.zero		1


	//   ....[11]....
        /*0130*/ 	.word	0x00000300
        /*0134*/ 	.word	0x000000ff
        /*0138*/ 	.word	0x00000070
        /*013c*/ 	.short	0x0100
        /*013e*/ 	.byte	0x08
	.zero		1


	//   ....[12]....
        /*0140*/ 	.word	0x00000310
        /*0144*/ 	.word	0x000000ff
        /*0148*/ 	.word	0x00000030
        /*014c*/ 	.short	0x0100
        /*014e*/ 	.byte	0x08
	.zero		1


	//   ....[13]....
        /*0150*/ 	.word	0x00000320
        /*0154*/ 	.word	0x000000ff
        /*0158*/ 	.word	0x00000078
        /*015c*/ 	.short	0x0100
        /*015e*/ 	.byte	0x08
	.zero		1


	//   ....[14]....
        /*0160*/ 	.word	0x00000330
        /*0164*/ 	.word	0x000000ff
        /*0168*/ 	.word	0x00000038
        /*016c*/ 	.short	0x0100
        /*016e*/ 	.byte	0x08
	.zero		1


	//   ....[15]....
        /*0170*/ 	.word	0x00000340
        /*0174*/ 	.word	0x000000ff
        /*0178*/ 	.word	0x00000080
        /*017c*/ 	.short	0x0100
        /*017e*/ 	.byte	0x08
	.zero		1


	//   ....[16]....
        /*0180*/ 	.word	0x00000350
        /*0184*/ 	.word	0x000000ff
        /*0188*/ 	.word	0x00000040
        /*018c*/ 	.short	0x0100
        /*018e*/ 	.byte	0x08
	.zero		1


	//   ....[17]....
        /*0190*/ 	.word	0x00000360
        /*0194*/ 	.word	0x000000ff
        /*0198*/ 	.word	0x00000088
        /*019c*/ 	.short	0x0100
        /*019e*/ 	.byte	0x08
	.zero		1


	//   ....[18]....
        /*01a0*/ 	.word	0x00000600
        /*01a4*/ 	.word	0x000000ff
        /*01a8*/ 	.word	0x000000a0
        /*01ac*/ 	.short	0x0100
        /*01ae*/ 	.byte	0x06
	.zero		1


	//   ....[19]....
        /*01b0*/ 	.word	0x00000660
        /*01b4*/ 	.word	0x000000ff
        /*01b8*/ 	.word	0x000000a8
        /*01bc*/ 	.short	0x0100
        /*01be*/ 	.byte	0x06
	.zero		1


	//   ....[20]....
        /*01c0*/ 	.word	0x000012c0
        /*01c4*/ 	.word	0x00000003
        /*01c8*/ 	.word	0x00000000
        /*01cc*/ 	.short	0x010a
        /*01ce*/ 	.byte	0x3f
	.zero		1


	//   ....[21]....
        /*01d0*/ 	.word	0x00001300
        /*01d4*/ 	.word	0x00000003
        /*01d8*/ 	.word	0x00000000
        /*01dc*/ 	.short	0x010a
        /*01de*/ 	.byte	0x3f
	.zero		1


	//   ....[22]....
        /*01e0*/ 	.word	0x000016d0
        /*01e4*/ 	.word	0x00000005
        /*01e8*/ 	.word	0x00000000
        /*01ec*/ 	.short	0x010a
        /*01ee*/ 	.byte	0x3f
	.zero		1


	//   ....[23]....
        /*01f0*/ 	.word	0x00001710
        /*01f4*/ 	.word	0x00000005
        /*01f8*/ 	.word	0x00000000
        /*01fc*/ 	.short	0x010a
        /*01fe*/ 	.byte	0x3f
	.zero		1


	//   ....[24]....
        /*0200*/ 	.word	0x00001970
        /*0204*/ 	.word	0x00000004
        /*0208*/ 	.word	0x00000000
        /*020c*/ 	.short	0x0101
        /*020e*/ 	.byte	0x3f
	.zero		1


	//   ....[25]....
        /*0210*/ 	.word	0x00001b50
        /*0214*/ 	.word	0x00000000
        /*0218*/ 	.word	0x00000000
        /*021c*/ 	.short	0x0101
        /*021e*/ 	.byte	0x3f
	.zero		1


	//   ....[26]....
        /*0220*/ 	.word	0x00004a90
        /*0224*/ 	.word	0x0000000e
        /*0228*/ 	.word	0x00000048
        /*022c*/ 	.short	0x010a
        /*022e*/ 	.byte	0x3f
	.zero		1


	//   ....[27]....
        /*0230*/ 	.word	0x00004e10
        /*0234*/ 	.word	0x00000006
        /*0238*/ 	.word	0x000000a8
        /*023c*/ 	.short	0x0101
        /*023e*/ 	.byte	0x3f
	.zero		1


	//   ....[28]....
        /*0240*/ 	.word	0x00005540
        /*0244*/ 	.word	0x00000007
        /*0248*/ 	.word	0x00000000
        /*024c*/ 	.short	0x010a
        /*024e*/ 	.byte	0x3f
	.zero		1


	//   ....[29]....
        /*0250*/ 	.word	0x000055c0
        /*0254*/ 	.word	0x00000009
        /*0258*/ 	.word	0x00000000
        /*025c*/ 	.short	0x010a
        /*025e*/ 	.byte	0x3f
	.zero		1


	//   ....[30]....
        /*0260*/ 	.word	0x00005650
        /*0264*/ 	.word	0x00000006
        /*0268*/ 	.word	0x00000000
        /*026c*/ 	.short	0x010a
        /*026e*/ 	.byte	0x3f
	.zero		1


	//   ....[31]....
        /*0270*/ 	.word	0x000056e0
        /*0274*/ 	.word	0x00000009
        /*0278*/ 	.word	0x00000000
        /*027c*/ 	.short	0x010a
        /*027e*/ 	.byte	0x3f
	.zero		1


	//   ....[32]....
        /*0280*/ 	.word	0x00005770
        /*0284*/ 	.word	0x00000006
        /*0288*/ 	.word	0x00000000
        /*028c*/ 	.short	0x010a
        /*028e*/ 	.byte	0x3f
	.zero		1


	//   ....[33]....
        /*0290*/ 	.word	0x00005800
        /*0294*/ 	.word	0x00000009
        /*0298*/ 	.word	0x00000000
        /*029c*/ 	.short	0x010a
        /*029e*/ 	.byte	0x3f
	.zero		1


	//   ....[34]....
        /*02a0*/ 	.word	0x00005890
        /*02a4*/ 	.word	0x00000006
        /*02a8*/ 	.word	0x00000000
        /*02ac*/ 	.short	0x010a
        /*02ae*/ 	.byte	0x3f
	.zero		1


	//   ....[35]....
        /*02b0*/ 	.word	0x00005920
        /*02b4*/ 	.word	0x00000009
        /*02b8*/ 	.word	0x00000000
        /*02bc*/ 	.short	0x010a
        /*02be*/ 	.byte	0x3f
	.zero		1


	//   ....[36]....
        /*02c0*/ 	.word	0x000059b0
        /*02c4*/ 	.word	0x00000003
        /*02c8*/ 	.word	0x00000000
        /*02cc*/ 	.short	0x010a
        /*02ce*/ 	.byte	0x3f
	.zero		1


	//   ....[37]....
        /*02d0*/ 	.word	0x00005a10
        /*02d4*/ 	.word	0x00000003
        /*02d8*/ 	.word	0x00000000
        /*02dc*/ 	.short	0x010a
        /*02de*/ 	.byte	0x3f
	.zero		1


	//   ....[38]....
        /*02e0*/ 	.word	0x00005a60
        /*02e4*/ 	.word	0x00000005
        /*02e8*/ 	.word	0x00000000
        /*02ec*/ 	.short	0x010a
        /*02ee*/ 	.byte	0x3f
	.zero		1


	//   ....[39]....
        /*02f0*/ 	.word	0x00005b30
        /*02f4*/ 	.word	0x0000000e
        /*02f8*/ 	.word	0x00000048
        /*02fc*/ 	.short	0x010a
        /*02fe*/ 	.byte	0x3f
	.zero		1


	//   ....[40]....
        /*0300*/ 	.word	0x00005c00
        /*0304*/ 	.word	0x00000007
        /*0308*/ 	.word	0x00000000
        /*030c*/ 	.short	0x010a
        /*030e*/ 	.byte	0x3f
	.zero		1


	//   ....[41]....
        /*0310*/ 	.word	0x00005c50
        /*0314*/ 	.word	0x00000009
        /*0318*/ 	.word	0x00000000
        /*031c*/ 	.short	0x010a
        /*031e*/ 	.byte	0x3f
	.zero		1


	//   ....[42]....
        /*0320*/ 	.word	0x00005ca0
        /*0324*/ 	.word	0x00000006
        /*0328*/ 	.word	0x00000000
        /*032c*/ 	.short	0x010a
        /*032e*/ 	.byte	0x3f
	.zero		1


	//   ....[43]....
        /*0330*/ 	.word	0x00005cf0
        /*0334*/ 	.word	0x00000009
        /*0338*/ 	.word	0x00000000
        /*033c*/ 	.short	0x010a
        /*033e*/ 	.byte	0x3f
	.zero		1


	//   ....[44]....
        /*0340*/ 	.word	0x00005d40
        /*0344*/ 	.word	0x00000006
        /*0348*/ 	.word	0x00000000
        /*034c*/ 	.short	0x010a
        /*034e*/ 	.byte	0x3f
	.zero		1


	//   ....[45]....
        /*0350*/ 	.word	0x00005d90
        /*0354*/ 	.word	0x00000009
        /*0358*/ 	.word	0x00000000
        /*035c*/ 	.short	0x010a
        /*035e*/ 	.byte	0x3f
	.zero		1


	//   ....[46]....
        /*0360*/ 	.word	0x00005de0
        /*0364*/ 	.word	0x00000006
        /*0368*/ 	.word	0x00000000
        /*036c*/ 	.short	0x010a
        /*036e*/ 	.byte	0x3f
	.zero		1


	//   ....[47]....
        /*0370*/ 	.word	0x00005e30
        /*0374*/ 	.word	0x00000009
        /*0378*/ 	.word	0x00000000
        /*037c*/ 	.short	0x010a
        /*037e*/ 	.byte	0x3f
	.zero		1


	//----- nvinfo : EIATTR_NUM_MBARRIERS
	.align		4
.L_35:
        /*0380*/ 	.byte	0x03, 0x38
        /*0382*/ 	.short	0x0014


	//----- nvinfo : EIATTR_EXIT_INSTR_OFFSETS
	.align		4
        /*0384*/ 	.byte	0x04, 0x1c
        /*0386*/ 	.short	(.L_37 - .L_36)


	//   ....[0]....
.L_36:
        /*0388*/ 	.word	0x000006b0


	//   ....[1]....
        /*038c*/ 	.word	0x00000f70


	//   ....[2]....
        /*0390*/ 	.word	0x00004100


	//   ....[3]....
        /*0394*/ 	.word	0x00004730


	//   ....[4]....
        /*0398*/ 	.word	0x00005a00


	//----- nvinfo : EIATTR_MAX_THREADS
	.align		4
.L_37:
        /*039c*/ 	.byte	0x04, 0x05
        /*039e*/ 	.short	(.L_39 - .L_38)
.L_38:
        /*03a0*/ 	.word	0x00000180
        /*03a4*/ 	.word	0x00000001
        /*03a8*/ 	.word	0x00000001


	//----- nvinfo : EIATTR_CRS_STACK_SIZE
	.align		4
.L_39:
        /*03ac*/ 	.byte	0x04, 0x1e
        /*03ae*/ 	.short	(.L_41 - .L_40)
.L_40:
        /*03b0*/ 	.word	0x00000000


	//----- nvinfo : EIATTR_CBANK_PARAM_SIZE
	.align		4
.L_41:
        /*03b4*/ 	.byte	0x03, 0x19
        /*03b6*/ 	.short	0x0470


	//----- nvinfo : EIATTR_PARAM_CBANK
	.align		4
        /*03b8*/ 	.byte	0x04, 0x0a
        /*03ba*/ 	.short	(.L_43 - .L_42)
	.align		4
.L_42:
        /*03bc*/ 	.word	index@(.nv.constant0._ZN7cutlass13device_kernelINS_4gemm6kernel13GemmUniversalIN4cute5tupleIJiiiiEEENS1_10collective13CollectiveMmaINS1_34MainloopSm90TmaGmmaWarpSpecializedILi9ENS5_IJNS4_1CILi1EEESB_SB_EEENS1_35KernelTmaWarpSpecializedCooperativeEEENS5_IJNSA_ILi128EEENSA_ILi64EEESF_EEEaNS5_IJlSB_lEEEaSI_NS4_8TiledMMAINS4_8MMA_AtomIJNS4_4SM904GMMA26MMA_64x64x32_S32S8S8_SS_TNEEEENS4_6LayoutINS5_IJNSA_ILi2EEESB_SB_EEENS5_IJSB_NSA_ILi0EEESS_EEEEENS5_IJNS4_10UnderscoreESV_SV_EEEEENS4_13SM90_TMA_LOADENS4_14ComposedLayoutINS4_7SwizzleILi3ELi4ELi3EEENS4_18smem_ptr_flag_bitsILi8EEENSP_INS5_IJNSA_ILi8EEESF_EEENS5_IJSF_SB_EEEEEEEvNS4_8identityESY_S18_vS19_EENS_8epilogue10collective6detail29Sm90TmaWarpSpecializedAdapterINS1C_15DefaultEpilogueIaSI_SI_NS1B_6thread17LinearCombinationIaLi1EiiLNS1G_9ScaleType4KindE0ELNS_15FloatRoundStyleE2EaEENS1_15EpilogueDefaultEEEEEvvEEEEvNT_6ParamsE)
        /*03c0*/ 	.short	0x0210
        /*03c2*/ 	.short	0x0470


	//----- nvinfo : EIATTR_SW_WAR
	.align		4
.L_43:
        /*03c4*/ 	.byte	0x04, 0x36
        /*03c6*/ 	.short	(.L_45 - .L_44)
.L_44:
        /*03c8*/ 	.word	0x00000008
.L_45:


//--------------------- .nv.callgraph             --------------------------
	.section	.nv.callgraph,"",@"SHT_CUDA_CALLGRAPH"
	.align	4
	.sectionentsize	8
	.align		4
        /*0000*/ 	.word	0x00000000
	.align		4
        /*0004*/ 	.word	0xffffffff
	.align		4
        /*0008*/ 	.word	index@(_ZN7cutlass13device_kernelINS_4gemm6kernel13GemmUniversalIN4cute5tupleIJiiiiEEENS1_10collective13CollectiveMmaINS1_34MainloopSm90TmaGmmaWarpSpecializedILi9ENS5_IJNS4_1CILi1EEESB_SB_EEENS1_35KernelTmaWarpSpecializedCooperativeEEENS5_IJNSA_ILi128EEENSA_ILi64EEESF_EEEaNS5_IJlSB_lEEEaSI_NS4_8TiledMMAINS4_8MMA_AtomIJNS4_4SM904GMMA26MMA_64x64x32_S32S8S8_SS_TNEEEENS4_6LayoutINS5_IJNSA_ILi2EEESB_SB_EEENS5_IJSB_NSA_ILi0EEESS_EEEEENS5_IJNS4_10UnderscoreESV_SV_EEEEENS4_13SM90_TMA_LOADENS4_14ComposedLayoutINS4_7SwizzleILi3ELi4ELi3EEENS4_18smem_ptr_flag_bitsILi8EEENSP_INS5_IJNSA_ILi8EEESF_EEENS5_IJSF_SB_EEEEEEEvNS4_8identityESY_S18_vS19_EENS_8epilogue10collective6detail29Sm90TmaWarpSpecializedAdapterINS1C_15DefaultEpilogueIaSI_SI_NS1B_6thread17LinearCombinationIaLi1EiiLNS1G_9ScaleType4KindE0ELNS_15FloatRoundStyleE2EaEENS1_15EpilogueDefaultEEEEEvvEEEEvNT_6ParamsE)
	.align		4
        /*000c*/ 	.word	index@(__assertfail)
	.align		4
        /*0010*/ 	.word	0x00000000
	.align		4
        /*0014*/ 	.word	0xfffffffe
	.align		4
        /*0018*/ 	.word	0x00000000
	.align		4
        /*001c*/ 	.word	0xfffffffd
	.align		4
        /*0020*/ 	.word	0x00000000
	.align		4
        /*0024*/ 	.word	0xfffffffc


//--------------------- .nv.constant4             --------------------------
	.section	.nv.constant4,"a",@progbits
	.align	8
	.align		8
.nv.constant4:
        /*0000*/ 	.dword	__assertfail
	.align		8
        /*0008*/ 	.dword	__unnamed_1
	.align		8
        /*0010*/ 	.dword	_ZN39_INTERNAL_1eac647e_4_k_cu_697fea5f_44054cuda3std3__45__cpo5beginE
	.align		8
        /*0018*/ 	.dword	_ZN39_INTERNAL_1eac647e_4_k_cu_697fea5f_44054cuda3std3__45__cpo3endE
	.align		8
        /*0020*/ 	.dword	_ZN39_INTERNAL_1eac647e_4_k_cu_697fea5f_44054cuda3std3__45__cpo6cbeginE
	.align		8
        /*0028*/ 	.dword	_ZN39_INTERNAL_1eac647e_4_k_cu_697fea5f_44054cuda3std3__45__cpo4cendE
	.align		8
        /*0030*/ 	.dword	_ZN39_INTERNAL_1eac647e_4_k_cu_697fea5f_44054cuda3std3__441_GLOBAL__N__1eac647e_4_k_cu_697fea5f_44056ignoreE
	.align		8
        /*0038*/ 	.dword	_ZN39_INTERNAL_1eac647e_4_k_cu_697fea5f_44054cuda3std3__419piecewise_constructE
	.align		8
        /*0040*/ 	.dword	_ZN39_INTERNAL_1eac647e_4_k_cu_697fea5f_44054cuda3std3__48in_placeE
	.align		8
        /*0048*/ 	.dword	_ZN39_INTERNAL_1eac647e_4_k_cu_697fea5f_44054cuda3std6ranges3__45__cpo4swapE
	.align		8
        /*0050*/ 	.dword	_ZN39_INTERNAL_1eac647e_4_k_cu_697fea5f_44054cuda3std6ranges3__45__cpo9iter_moveE
	.align		8
        /*0058*/ 	.dword	_ZN39_INTERNAL_1eac647e_4_k_cu_697fea5f_44054cute7productE
	.align		8
        /*0060*/ 	.dword	_ZN39_INTERNAL_1eac647e_4_k_cu_697fea5f_44054cute1_E
	.align		8
        /*0068*/ 	.dword	$str$22
	.align		8
        /*0070*/ 	.dword	$str$23


//--------------------- .text._ZN7cutlass13device_kernelINS_4gemm6kernel13GemmUniversalIN4cute5tupleIJiiiiEEENS1_10collective13CollectiveMmaINS1_34MainloopSm90TmaGmmaWarpSpecializedILi9ENS5_IJNS4_1CILi1EEESB_SB_EEENS1_35KernelTmaWarpSpecializedCooperativeEEENS5_IJNSA_ILi128EEENSA_ILi64EEESF_EEEaNS5_IJlSB_lEEEaSI_NS4_8TiledMMAINS4_8MMA_AtomIJNS4_4SM904GMMA26MMA_64x64x32_S32S8S8_SS_TNEEEENS4_6LayoutINS5_IJNSA_ILi2EEESB_SB_EEENS5_IJSB_NSA_ILi0EEESS_EEEEENS5_IJNS4_10UnderscoreESV_SV_EEEEENS4_13SM90_TMA_LOADENS4_14ComposedLayoutINS4_7SwizzleILi3ELi4ELi3EEENS4_18smem_ptr_flag_bitsILi8EEENSP_INS5_IJNSA_ILi8EEESF_EEENS5_IJSF_SB_EEEEEEEvNS4_8identityESY_S18_vS19_EENS_8epilogue10collective6detail29Sm90TmaWarpSpecializedAdapterINS1C_15DefaultEpilogueIaSI_SI_NS1B_6thread17LinearCombinationIaLi1EiiLNS1G_9ScaleType4KindE0ELNS_15FloatRoundStyleE2EaEENS1_15EpilogueDefaultEEEEEvvEEEEvNT_6ParamsE --------------------------
	.section	.text._ZN7cutlass13device_kernelINS_4gemm6kernel13GemmUniversalIN4cute5tupleIJiiiiEEENS1_10collective13CollectiveMmaINS1_34MainloopSm90TmaGmmaWarpSpecializedILi9ENS5_IJNS4_1CILi1EEESB_SB_EEENS1_35KernelTmaWarpSpecializedCooperativeEEENS5_IJNSA_ILi128EEENSA_ILi64EEESF_EEEaNS5_IJlSB_lEEEaSI_NS4_8TiledMMAINS4_8MMA_AtomIJNS4_4SM904GMMA26MMA_64x64x32_S32S8S8_SS_TNEEEENS4_6LayoutINS5_IJNSA_ILi2EEESB_SB_EEENS5_IJSB_NSA_ILi0EEESS_EEEEENS5_IJNS4_10UnderscoreESV_SV_EEEEENS4_13SM90_TMA_LOADENS4_14ComposedLayoutINS4_7SwizzleILi3ELi4ELi3EEENS4_18smem_ptr_flag_bitsILi8EEENSP_INS5_IJNSA_ILi8EEESF_EEENS5_IJSF_SB_EEEEEEEvNS4_8identityESY_S18_vS19_EENS_8epilogue10collective6detail29Sm90TmaWarpSpecializedAdapterINS1C_15DefaultEpilogueIaSI_SI_NS1B_6thread17LinearCombinationIaLi1EiiLNS1G_9ScaleType4KindE0ELNS_15FloatRoundStyleE2EaEENS1_15EpilogueDefaultEEEEEvvEEEEvNT_6ParamsE,"ax",@progbits
	.align	128
.text._ZN7cutlass13device_kernelINS_4gemm6kernel13GemmUniversalIN4cute5tupleIJiiiiEEENS1_10collective13CollectiveMmaINS1_34MainloopSm90TmaGmmaWarpSpecializedILi9ENS5_IJNS4_1CILi1EEESB_SB_EEENS1_35KernelTmaWarpSpecializedCooperativeEEENS5_IJNSA_ILi128EEENSA_ILi64EEESF_EEEaNS5_IJlSB_lEEEaSI_NS4_8TiledMMAINS4_8MMA_AtomIJNS4_4SM904GMMA26MMA_64x64x32_S32S8S8_SS_TNEEEENS4_6LayoutINS5_IJNSA_ILi2EEESB_SB_EEENS5_IJSB_NSA_ILi0EEESS_EEEEENS5_IJNS4_10UnderscoreESV_SV_EEEEENS4_13SM90_TMA_LOADENS4_14ComposedLayoutINS4_7SwizzleILi3ELi4ELi3EEENS4_18smem_ptr_flag_bitsILi8EEENSP_INS5_IJNSA_ILi8EEESF_EEENS5_IJSF_SB_EEEEEEEvNS4_8identityESY_S18_vS19_EENS_8epilogue10collective6detail29Sm90TmaWarpSpecializedAdapterINS1C_15DefaultEpilogueIaSI_SI_NS1B_6thread17LinearCombinationIaLi1EiiLNS1G_9ScaleType4KindE0ELNS_15FloatRoundStyleE2EaEENS1_15EpilogueDefaultEEEEEvvEEEEvNT_6ParamsE:
        .type           _ZN7cutlass13device_kernelINS_4gemm6kernel13GemmUniversalIN4cute5tupleIJiiiiEEENS1_10collective13CollectiveMmaINS1_34MainloopSm90TmaGmmaWarpSpecializedILi9ENS5_IJNS4_1CILi1EEESB_SB_EEENS1_35KernelTmaWarpSpecializedCooperativeEEENS5_IJNSA_ILi128EEENSA_ILi64EEESF_EEEaNS5_IJlSB_lEEEaSI_NS4_8TiledMMAINS4_8MMA_AtomIJNS4_4SM904GMMA26MMA_64x64x32_S32S8S8_SS_TNEEEENS4_6LayoutINS5_IJNSA_ILi2EEESB_SB_EEENS5_IJSB_NSA_ILi0EEESS_EEEEENS5_IJNS4_10UnderscoreESV_SV_EEEEENS4_13SM90_TMA_LOADENS4_14ComposedLayoutINS4_7SwizzleILi3ELi4ELi3EEENS4_18smem_ptr_flag_bitsILi8EEENSP_INS5_IJNSA_ILi8EEESF_EEENS5_IJSF_SB_EEEEEEEvNS4_8identityESY_S18_vS19_EENS_8epilogue10collective6detail29Sm90TmaWarpSpecializedAdapterINS1C_15DefaultEpilogueIaSI_SI_NS1B_6thread17LinearCombinationIaLi1EiiLNS1G_9ScaleType4KindE0ELNS_15FloatRoundStyleE2EaEENS1_15EpilogueDefaultEEEEEvvEEEEvNT_6ParamsE,@function
        .size           _ZN7cutlass13device_kernelINS_4gemm6kernel13GemmUniversalIN4cute5tupleIJiiiiEEENS1_10collective13CollectiveMmaINS1_34MainloopSm90TmaGmmaWarpSpecializedILi9ENS5_IJNS4_1CILi1EEESB_SB_EEENS1_35KernelTmaWarpSpecializedCooperativeEEENS5_IJNSA_ILi128EEENSA_ILi64EEESF_EEEaNS5_IJlSB_lEEEaSI_NS4_8TiledMMAINS4_8MMA_AtomIJNS4_4SM904GMMA26MMA_64x64x32_S32S8S8_SS_TNEEEENS4_6LayoutINS5_IJNSA_ILi2EEESB_SB_EEENS5_IJSB_NSA_ILi0EEESS_EEEEENS5_IJNS4_10UnderscoreESV_SV_EEEEENS4_13SM90_TMA_LOADENS4_14ComposedLayoutINS4_7SwizzleILi3ELi4ELi3EEENS4_18smem_ptr_flag_bitsILi8EEENSP_INS5_IJNSA_ILi8EEESF_EEENS5_IJSF_SB_EEEEEEEvNS4_8identityESY_S18_vS19_EENS_8epilogue10collective6detail29Sm90TmaWarpSpecializedAdapterINS1C_15DefaultEpilogueIaSI_SI_NS1B_6thread17LinearCombinationIaLi1EiiLNS1G_9ScaleType4KindE0ELNS_15FloatRoundStyleE2EaEENS1_15EpilogueDefaultEEEEEvvEEEEvNT_6ParamsE,(.L_x_145 - _ZN7cutlass13device_kernelINS_4gemm6kernel13GemmUniversalIN4cute5tupleIJiiiiEEENS1_10collective13CollectiveMmaINS1_34MainloopSm90TmaGmmaWarpSpecializedILi9ENS5_IJNS4_1CILi1EEESB_SB_EEENS1_35KernelTmaWarpSpecializedCooperativeEEENS5_IJNSA_ILi128EEENSA_ILi64EEESF_EEEaNS5_IJlSB_lEEEaSI_NS4_8TiledMMAINS4_8MMA_AtomIJNS4_4SM904GMMA26MMA_64x64x32_S32S8S8_SS_TNEEEENS4_6LayoutINS5_IJNSA_ILi2EEESB_SB_EEENS5_IJSB_NSA_ILi0EEESS_EEEEENS5_IJNS4_10UnderscoreESV_SV_EEEEENS4_13SM90_TMA_LOADENS4_14ComposedLayoutINS4_7SwizzleILi3ELi4ELi3EEENS4_18smem_ptr_flag_bitsILi8EEENSP_INS5_IJNSA_ILi8EEESF_EEENS5_IJSF_SB_EEEEEEEvNS4_8identityESY_S18_vS19_EENS_8epilogue10collective6detail29Sm90TmaWarpSpecializedAdapterINS1C_15DefaultEpilogueIaSI_SI_NS1B_6thread17LinearCombinationIaLi1EiiLNS1G_9ScaleType4KindE0ELNS_15FloatRoundStyleE2EaEENS1_15EpilogueDefaultEEEEEvvEEEEvNT_6ParamsE)
        .other          _ZN7cutlass13device_kernelINS_4gemm6kernel13GemmUniversalIN4cute5tupleIJiiiiEEENS1_10collective13CollectiveMmaINS1_34MainloopSm90TmaGmmaWarpSpecializedILi9ENS5_IJNS4_1CILi1EEESB_SB_EEENS1_35KernelTmaWarpSpecializedCooperativeEEENS5_IJNSA_ILi128EEENSA_ILi64EEESF_EEEaNS5_IJlSB_lEEEaSI_NS4_8TiledMMAINS4_8MMA_AtomIJNS4_4SM904GMMA26MMA_64x64x32_S32S8S8_SS_TNEEEENS4_6LayoutINS5_IJNSA_ILi2EEESB_SB_EEENS5_IJSB_NSA_ILi0EEESS_EEEEENS5_IJNS4_10UnderscoreESV_SV_EEEEENS4_13SM90_TMA_LOADENS4_14ComposedLayoutINS4_7SwizzleILi3ELi4ELi3EEENS4_18smem_ptr_flag_bitsILi8EEENSP_INS5_IJNSA_ILi8EEESF_EEENS5_IJSF_SB_EEEEEEEvNS4_8identityESY_S18_vS19_EENS_8epilogue10collective6detail29Sm90TmaWarpSpecializedAdapterINS1C_15DefaultEpilogueIaSI_SI_NS1B_6thread17LinearCombinationIaLi1EiiLNS1G_9ScaleType4KindE0ELNS_15FloatRoundStyleE2EaEENS1_15EpilogueDefaultEEEEEvvEEEEvNT_6ParamsE,@"STO_CUDA_ENTRY STV_DEFAULT"
_ZN7cutlass13device_kernelINS_4gemm6kernel13GemmUniversalIN4cute5tupleIJiiiiEEENS1_10collective13CollectiveMmaINS1_34MainloopSm90TmaGmmaWarpSpecializedILi9ENS5_IJNS4_1CILi1EEESB_SB_EEENS1_35KernelTmaWarpSpecializedCooperativeEEENS5_IJNSA_ILi128EEENSA_ILi64EEESF_EEEaNS5_IJlSB_lEEEaSI_NS4_8TiledMMAINS4_8MMA_AtomIJNS4_4SM904GMMA26MMA_64x64x32_S32S8S8_SS_TNEEEENS4_6LayoutINS5_IJNSA_ILi2EEESB_SB_EEENS5_IJSB_NSA_ILi0EEESS_EEEEENS5_IJNS4_10UnderscoreESV_SV_EEEEENS4_13SM90_TMA_LOADENS4_14ComposedLayoutINS4_7SwizzleILi3ELi4ELi3EEENS4_18smem_ptr_flag_bitsILi8EEENSP_INS5_IJNSA_ILi8EEESF_EEENS5_IJSF_SB_EEEEEEEvNS4_8identityESY_S18_vS19_EENS_8epilogue10collective6detail29Sm90TmaWarpSpecializedAdapterINS1C_15DefaultEpilogueIaSI_SI_NS1B_6thread17LinearCombinationIaLi1EiiLNS1G_9ScaleType4KindE0ELNS_15FloatRoundStyleE2EaEENS1_15EpilogueDefaultEEEEEvvEEEEvNT_6ParamsE:
[----:B------:R-:W0:Y:S01]  /*0000*/  LDC R1, c[0x0][0x28] ;  /* 0x00000a00ff017b82 */ /* 0x000e220000000800 */
[----:B------:R-:W1:Y:S01]  /*0010*/  S2R R18, SR_TID.X ;  /* 0x0000000000127919 */ /* 0x000e620000002100 */
[----:B------:R-:W-:Y:S01]  /*0020*/  ELECT P0, URZ, PT ;  /* 0x00000000003f782f */ /* 0x000fe20003800000 */
[----:B------:R-:W-:Y:S01]  /*0030*/  BSSY B0, `(.L_x_0) ;  /* 0x000000f000007945 */ /* 0x000fe20003800000 */
[--C-:B-1----:R-:W-:Y:S02]  /*0040*/  SHF.R.U32.HI R0, RZ, 0x5, R18.reuse ;  /* 0x00000005ff007819 */ /* 0x102fe40000011612 */
[----:B------:R-:W-:-:S03]  /*0050*/  SHF.R.U32.HI R2, RZ, 0x7, R18 ;  /* 0x00000007ff027819 */ /* 0x000fc60000011612 */
[----:B------:R-:W1:Y:S04]  /*0060*/  SHFL.IDX PT, R5, R0, RZ, 0x1f ;  /* 0x00001fff00057589 */ /* 0x000e6800000e0000 */
[----:B------:R2:W3:Y:S01]  /*0070*/  SHFL.IDX PT, R8, R2, RZ, 0x1f ;  /* 0x00001fff02087589 */ /* 0x0004e200000e0000 */
[----:B-1----:R-:W-:-:S13]  /*0080*/  ISETP.NE.OR P0, PT, R5, RZ, !P0 ;  /* 0x000000ff0500720c */ /* 0x002fda0004705670 */
[----:B0-23--:R-:W-:Y:S05]  /*0090*/  @P0 BRA `(.L_x_1) ;  /* 0x0000000000200947 */ /* 0x00dfea0003800000 */
[----:B------:R-:W-:Y:S02]  /*00a0*/  ULDC.64 UR4, c[0x0][0x198] ;  /* 0x0000660000047ab9 */ /* 0x000fe40000000a00 */
[----:B------:R-:W-:Y:S02]  /*00b0*/  UIADD3 UR6, UP0, UR4, 0xf0, URZ ;  /* 0x000000f004067890 */ /* 0x000fe4000ff1e03f */
[----:B------:R-:W-:Y:S02]  /*00c0*/  UIADD3 UR4, UP1, UR4, 0x1f0, URZ ;  /* 0x000001f004047890 */ /* 0x000fe4000ff3e03f */
[----:B------:R-:W-:Y:S02]  /*00d0*/  UIADD3.X UR7, URZ, UR5, URZ, UP0, !UPT ;  /* 0x000000053f077290 */ /* 0x000fe400087fe43f */
[----:B------:R-:W-:-:S07]  /*00e0*/  UIADD3.X UR5, URZ, UR5, URZ, UP1, !UPT ;  /* 0x000000053f057290 */ /* 0x000fce0008ffe43f */
[----:B------:R0:W-:Y:S02]  /*00f0*/  UTMACCTL.PF [UR6] ;  /* 0x00000000060079b9 */ /* 0x0001e40008040000 */
[----:B------:R0:W-:Y:S02]  /*0100*/  UTMACCTL.PF [UR4] ;  /* 0x00000000040079b9 */ /* 0x0001e40008040000 */
[----:B0-----:R-:W-:Y:S01]  /*0110*/  NOP ;  /* 0x0000000000007918 */ /* 0x001fe20000000000 */
.L_x_1:
[----:B------:R-:W-:Y:S05]  /*0120*/  BSYNC B0 ;  /* 0x0000000000007941 */ /* 0x000fea0003800000 */
.L_x_0:
[----:B------:R-:W0:Y:S02]  /*0130*/  SHFL.IDX PT, R2, R0, RZ, 0x1f ;  /* 0x00001fff00027589 */ /* 0x000e2400000e0000 */
[----:B0-----:R-:W-:-:S13]  /*0140*/  ISETP.NE.AND P0, PT, R2, RZ, PT ;  /* 0x000000ff0200720c */ /* 0x001fda0003f05270 */
[----:B------:R-:W-:Y:S05]  /*0150*/  @P0 BRA `(.L_x_2) ;  /* 0x00000000008c0947 */ /* 0x000fea0003800000 */
[----:B------:R-:W-:Y:S01]  /*0160*/  ELECT P0, URZ, PT ;  /* 0x00000000003f782f */ /* 0x000fe20003800000 */
[----:B------:R-:W-:-:S12]  /*0170*/  BSSY B0, `(.L_x_2) ;  /* 0x0000021000007945 */ /* 0x000fd80003800000 */
[----:B------:R-:W-:Y:S05]  /*0180*/  @!P0 BRA `(.L_x_3) ;  /* 0x00000000007c8947 */ /* 0x000fea0003800000 */
[----:B------:R-:W0:Y:S01]  /*0190*/  S2UR UR8, SR_CgaCtaId ;  /* 0x00000000000879c3 */ /* 0x000e220000008800 */
[----:B------:R-:W-:Y:S01]  /*01a0*/  UMOV UR4, 0x400 ;  /* 0x0000040000047882 */ /* 0x000fe20000000000 */
[----:B------:R-:W-:Y:S01]  /*01b0*/  UMOV UR5, 0x1 ;  /* 0x0000000100057882 */ /* 0x000fe20000000000 */
[----:B------:R-:W-:Y:S02]  /*01c0*/  UMOV UR6, 0x100 ;  /* 0x0000010000067882 */ /* 0x000fe40000000000 */
[----:B------:R-:W-:-:S04]  /*01d0*/  UIADD3 UR6, -UR6, 0x100000, URZ ;  /* 0x0010000006067890 */ /* 0x000fc8000fffe13f */
[----:B------:R-:W-:Y:S02]  /*01e0*/  USHF.L.U32 UR7, UR6, 0xb, URZ ;  /* 0x0000000b06077899 */ /* 0x000fe4000800063f */
[----:B------:R-:W-:Y:S02]  /*01f0*/  USHF.L.U32 UR6, UR6, 0x1, URZ ;  /* 0x0000000106067899 */ /* 0x000fe4000800063f */
[----:B0-----:R-:W-:Y:S02]  /*0200*/  ULEA UR8, UR8, UR4, 0x18 ;  /* 0x0000000408087291 */ /* 0x001fe4000f8ec03f */
[----:B------:R-:W-:-:S04]  /*0210*/  UIADD3 UR4, -UR5, 0x100000, URZ ;  /* 0x0010000005047890 */ /* 0x000fc8000fffe13f */
[----:B------:R-:W-:Y:S02]  /*0220*/  USHF.L.U32 UR5, UR4, 0xb, URZ ;  /* 0x0000000b04057899 */ /* 0x000fe4000800063f */
[----:B------:R-:W-:Y:S01]  /*0230*/  USHF.L.U32 UR4, UR4, 0x1, URZ ;  /* 0x0000000104047899 */ /* 0x000fe2000800063f */
[----:B------:R-:W0:Y:S11]  /*0240*/  FENCE.VIEW.ASYNC.S ;  /* 0x00000000000073c6 */ /* 0x000e360000000000 */
[----:B0-----:R0:W1:Y:S01]  /*0250*/  SYNCS.EXCH.64 URZ, [UR8], UR4 ;  /* 0x00000004083f75b2 */ /* 0x0010620008000100 */
[----:B------:R0:W2:Y:S01]  /*0260*/  SYNCS.EXCH.64 URZ, [UR8+0x48], UR6 ;  /* 0x00004806083f75b2 */ /* 0x0000a20008000100 */
[----:B------:R0:W3:Y:S01]  /*0270*/  SYNCS.EXCH.64 URZ, [UR8+0x8], UR4 ;  /* 0x00000804083f75b2 */ /* 0x0000e20008000100 */
[----:B------:R0:W4:Y:S01]  /*0280*/  SYNCS.EXCH.64 URZ, [UR8+0x50], UR6 ;  /* 0x00005006083f75b2 */ /* 0x0001220008000100 */
[----:B------:R0:W0:Y:S01]  /*0290*/  SYNCS.EXCH.64 URZ, [UR8+0x10], UR4 ;  /* 0x00001004083f75b2 */ /* 0x0000220008000100 */
        /* <DEDUP_REMOVED lines=13> */
[----:B------:R-:W-:Y:S01]  /*0370*/  NOP ;  /* 0x0000000000007918 */ /* 0x000fe20000000000 */
.L_x_3:
[----:B0-----:R-:W-:Y:S05]  /*0380*/  BSYNC B0 ;  /* 0x0000000000007941 */ /* 0x001fea0003800000 */
.L_x_2:
[----:B------:R-:W0:Y:S01]  /*0390*/  SHFL.IDX PT, R0, R0, RZ, 0x1f ;  /* 0x00001fff00007589 */ /* 0x000e2200000e0000 */
[----:B------:R-:W-:Y:S01]  /*03a0*/  ELECT P0, URZ, PT ;  /* 0x00000000003f782f */ /* 0x000fe20003800000 */
[----:B------:R-:W5:Y:S01]  /*03b0*/  LDC R2, c[0x0][0x65c] ;  /* 0x00019700ff027b82 */ /* 0x000f620000000800 */
[----:B------:R-:W-:Y:S01]  /*03c0*/  SHF.R.S32.HI R6, RZ, 0x1f, R5 ;  /* 0x0000001fff067819 */ /* 0x000fe20000011405 */
[----:B------:R-:W1:Y:S01]  /*03d0*/  S2R R3, SR_CTAID.Y ;  /* 0x0000000000037919 */ /* 0x000e620000002600 */
[----:B------:R-:W-:Y:S01]  /*03e0*/  UMOV UR4, 0x20 ;  /* 0x0000002000047882 */ /* 0x000fe20000000000 */
[----:B------:R-:W-:Y:S01]  /*03f0*/  ISETP.NE.AND P2, PT, R8, RZ, PT ;  /* 0x000000ff0800720c */ /* 0x000fe20003f45270 */
[----:B------:R-:W-:Y:S01]  /*0400*/  NOP ;  /* 0x0000000000007918 */ /* 0x000fe20000000000 */
[----:B------:R-:W2:Y:S01]  /*0410*/  S2R R4, SR_CTAID.X ;  /* 0x0000000000047919 */ /* 0x000ea20000002500 */
[----:B------:R-:W-:Y:S01]  /*0420*/  LEA.HI R6, R6, R5, RZ, 0x2 ;  /* 0x0000000506067211 */ /* 0x000fe200078f10ff */
[----:B------:R-:W-:Y:S01]  /*0430*/  NOP ;  /* 0x0000000000007918 */ /* 0x000fe20000000000 */
[----:B0-----:R-:W-:-:S02]  /*0440*/  ISETP.NE.OR P0, PT, R0, RZ, !P0 ;  /* 0x000000ff0000720c */ /* 0x001fc40004705670 */
[----:B-----5:R-:W-:-:S04]  /*0450*/  ISETP.NE.AND P3, PT, R2, 0x1, PT ;  /* 0x000000010200780c */ /* 0x020fc80003f65270 */
[----:B------:R-:W-:Y:S02]  /*0460*/  P2R R0, PR, RZ, 0x8 ;  /* 0x00000008ff007803 */ /* 0x000fe40000000000 */
[----:B------:R-:W-:-:S05]  /*0470*/  LOP3.LUT R0, R6, 0xfffffffc, RZ, 0xc0, !PT ;  /* 0xfffffffc06007812 */ /* 0x000fca00078ec0ff */
[----:B------:R-:W-:Y:S01]  /*0480*/  VOTEU.ALL UP0, P0 ;  /* 0x00000000003f7886 */ /* 0x000fe20000000000 */
[----:B------:R-:W-:Y:S01]  /*0490*/  IMAD.IADD R0, R5, 0x1, -R0 ;  /* 0x0000000105007824 */ /* 0x000fe200078e0a00 */
[----:B------:R-:W2:Y:S01]  /*04a0*/  @P3 LDC R17, c[0x0][0x10] ;  /* 0x00000400ff113b82 */ /* 0x000ea20000000800 */
[----:B------:R-:W-:Y:S01]  /*04b0*/  VOTEU.ALL UP1, P0 ;  /* 0x00000000003f7886 */ /* 0x000fe20000020000 */
[----:B-1----:R-:W-:Y:S01]  /*04c0*/  @P3 IMAD.MOV.U32 R6, RZ, RZ, R3 ;  /* 0x000000ffff063224 */ /* 0x002fe200078e0003 */
[----:B------:R-:W-:Y:S01]  /*04d0*/  @!UP0 UMOV UR6, 0x400 ;  /* 0x0000040000068882 */ /* 0x000fe20000000000 */
[----:B------:R-:W-:-:S04]  /*04e0*/  @!UP0 UIADD3 UR4, -UR4, 0x100000, URZ ;  /* 0x0010000004048890 */ /* 0x000fc8000fffe13f */
[----:B------:R-:W-:Y:S02]  /*04f0*/  @!UP0 USHF.L.U32 UR5, UR4, 0xb, URZ ;  /* 0x0000000b04058899 */ /* 0x000fe4000800063f */
[----:B------:R-:W-:Y:S01]  /*0500*/  @!UP0 USHF.L.U32 UR4, UR4, 0x1, URZ ;  /* 0x0000000104048899 */ /* 0x000fe2000800063f */
[----:B------:R-:W-:Y:S02]  /*0510*/  @P3 IMAD.MOV.U32 R7, RZ, RZ, RZ ;  /* 0x000000ffff073224 */ /* 0x000fe400078e00ff */
[----:B------:R-:W-:Y:S01]  /*0520*/  IMAD.MOV.U32 R5, RZ, RZ, RZ ;  /* 0x000000ffff057224 */ /* 0x000fe200078e00ff */
[----:B------:R-:W0:Y:S01]  /*0530*/  @!UP0 S2UR UR7, SR_CgaCtaId ;  /* 0x00000000000789c3 */ /* 0x000e220000008800 */
[----:B------:R-:W-:-:S07]  /*0540*/  @P3 IMAD.MOV.U32 R11, RZ, RZ, RZ ;  /* 0x000000ffff0b3224 */ /* 0x000fce00078e00ff */
[----:B------:R-:W1:Y:S01]  /*0550*/  @!P3 LDC R9, c[0x0][0xc] ;  /* 0x00000300ff09bb82 */ /* 0x000e620000000800 */
[----:B--2---:R-:W-:-:S04]  /*0560*/  @P3 IMAD.WIDE.U32 R16, R4, R17, R6 ;  /* 0x0000001104103225 */ /* 0x004fc800078e0006 */
[----:B------:R-:W-:Y:S01]  /*0570*/  @P3 IMAD.IADD R17, R17, 0x1, R11 ;  /* 0x0000000111113824 */ /* 0x000fe200078e020b */
[----:B0-----:R-:W-:Y:S01]  /*0580*/  @!UP0 ULEA UR6, UR7, UR6, 0x18 ;  /* 0x0000000607068291 */ /* 0x001fe2000f8ec03f */
[----:B------:R-:W-:Y:S01]  /*0590*/  VOTEU.ALL UP0, P0 ;  /* 0x00000000003f7886 */ /* 0x000fe20000000000 */
[----:B------:R-:W-:-:S04]  /*05a0*/  ISETP.NE.AND P0, PT, R0, 0x3, PT ;  /* 0x000000030000780c */ /* 0x000fc80003f05270 */
[----:B------:R-:W-:Y:S01]  /*05b0*/  ISETP.EQ.OR P0, PT, R0, RZ, !P0 ;  /* 0x000000ff0000720c */ /* 0x000fe20004702670 */
[----:B-1----:R-:W-:-:S03]  /*05c0*/  @!P3 IMAD.WIDE.U32 R6, R9, R3, R4 ;  /* 0x000000030906b225 */ /* 0x002fc600078e0004 */
[C---:B------:R-:W-:Y:S01]  /*05d0*/  ISETP.EQ.AND P0, PT, R8.reuse, RZ, P0 ;  /* 0x000000ff0800720c */ /* 0x040fe20000702270 */
[----:B------:R-:W-:Y:S01]  /*05e0*/  VIADD R8, R8, 0xffffffff ;  /* 0xffffffff08087836 */ /* 0x000fe20000000000 */
[----:B------:R-:W0:Y:S02]  /*05f0*/  FENCE.VIEW.ASYNC.S ;  /* 0x00000000000073c6 */ /* 0x000e240000000000 */
[----:B0-----:R0:W3:Y:S01]  /*0600*/  @!UP0 SYNCS.EXCH.64 URZ, [UR6+0xa0], UR4 ;  /* 0x0000a004063f85b2 */ /* 0x0010e20008000100 */
[----:B------:R-:W-:Y:S01]  /*0610*/  @!P3 IMAD.MOV.U32 R16, RZ, RZ, R6 ;  /* 0x000000ffff10b224 */ /* 0x000fe200078e0006 */
[----:B------:R-:W-:Y:S01]  /*0620*/  SEL R19, RZ, 0x1, !P0 ;  /* 0x00000001ff137807 */ /* 0x000fe20004000000 */
[----:B------:R-:W-:Y:S01]  /*0630*/  @!P3 IMAD.MOV.U32 R17, RZ, RZ, R7 ;  /* 0x000000ffff11b224 */ /* 0x000fe200078e0007 */
[----:B------:R-:W-:-:S04]  /*0640*/  ISETP.GE.U32.AND P1, PT, R8, 0x2, PT ;  /* 0x000000020800780c */ /* 0x000fc80003f26070 */
[----:B------:R-:W-:Y:S01]  /*0650*/  SEL R19, R19, 0x2, P1 ;  /* 0x0000000213137807 */ /* 0x000fe20000800000 */
[----:B------:R0:W3:Y:S01]  /*0660*/  @!UP1 SYNCS.EXCH.64 URZ, [UR6+0xa8], UR4 ;  /* 0x0000a804063f95b2 */ /* 0x0000e20008000100 */
[----:B------:R-:W-:Y:S01]  /*0670*/  NOP ;  /* 0x0000000000007918 */ /* 0x000fe20000000000 */
[----:B---34-:R-:W-:Y:S06]  /*0680*/  BAR.SYNC.DEFER_BLOCKING 0x0 ;  /* 0x0000000000007b1d */ /* 0x018fec0000010000 */
[----:B------:R-:W-:Y:S05]  /*0690*/  @!P2 BRA `(.L_x_4) ;  /* 0x00000038009ca947 */ /* 0x000fea0003800000 */
[----:B------:R-:W-:-:S13]  /*06a0*/  ISETP.GT.U32.AND P0, PT, R8, 0x1, PT ;  /* 0x000000010800780c */ /* 0x000fda0003f04070 */
[----:B0-----:R-:W-:Y:S05]  /*06b0*/  @P0 EXIT ;  /* 0x000000000000094d */ /* 0x001fea0003800000 */
[----:B------:R-:W-:Y:S01]  /*06c0*/  ULDC.64 UR4, c[0x0][0x650] ;  /* 0x0001940000047ab9 */ /* 0x000fe20000000a00 */
[----:B------:R-:W-:Y:S01]  /*06d0*/  PRMT R0, RZ, 0x7610, R0 ;  /* 0x00007610ff007816 */ /* 0x000fe20000000000 */
[----:B------:R-:W-:Y:S01]  /*06e0*/  IMAD.MOV.U32 R57, RZ, RZ, -0x1 ;  /* 0xffffffffff397424 */ /* 0x000fe200078e00ff */
[----:B------:R-:W-:Y:S01]  /*06f0*/  ISETP.GE.U32.AND P0, PT, R16, UR4, PT ;  /* 0x0000000410007c0c */ /* 0x000fe2000bf06070 */
[----:B------:R-:W-:Y:S02]  /*0700*/  IMAD.MOV.U32 R58, RZ, RZ, -0x1 ;  /* 0xffffffffff3a7424 */ /* 0x000fe400078e00ff */
[----:B------:R-:W-:Y:S01]  /*0710*/  IMAD.MOV.U32 R59, RZ, RZ, -0x1 ;  /* 0xffffffffff3b7424 */ /* 0x000fe200078e00ff */
[----:B------:R-:W-:-:S13]  /*0720*/  ISETP.GE.U32.AND.EX P0, PT, R17, UR5, PT, P0 ;  /* 0x0000000511007c0c */ /* 0x000fda000bf06100 */
[----:B------:R-:W-:Y:S05]  /*0730*/  @P0 BRA `(.L_x_5) ;  /* 0x0000000400540947 */ /* 0x000fea0003800000 */
[----:B------:R-:W0:Y:S01]  /*0740*/  LDC.64 R14, c[0x0][0x628] ;  /* 0x00018a00ff0e7b82 */ /* 0x000e220000000a00 */
[----:B------:R-:W-:Y:S02]  /*0750*/  IMAD.MOV.U32 R6, RZ, RZ, R16 ;  /* 0x000000ffff067224 */ /* 0x000fe400078e0010 */
[----:B------:R-:W-:-:S05]  /*0760*/  IMAD.MOV.U32 R7, RZ, RZ, R17 ;  /* 0x000000ffff077224 */ /* 0x000fca00078e0011 */
[----:B------:R-:W1:Y:S08]  /*0770*/  LDC R0, c[0x0][0x630] ;  /* 0x00018c00ff007b82 */ /* 0x000e700000000800 */
[----:B------:R-:W2:Y:S01]  /*0780*/  LDC.64 R20, c[0x0][0x620] ;  /* 0x00018800ff147b82 */ /* 0x000ea20000000a00 */
[----:B0-----:R-:W-:-:S04]  /*0790*/  ISETP.NE.U32.AND P0, PT, R14, RZ, PT ;  /* 0x000000ff0e00720c */ /* 0x001fc80003f05070 */
[----:B------:R-:W-:-:S13]  /*07a0*/  ISETP.NE.AND.EX P0, PT, R15, RZ, PT, P0 ;  /* 0x000000ff0f00720c */ /* 0x000fda0003f05300 */
[----:B-12---:R-:W-:Y:S05]  /*07b0*/  @!P0 BRA `(.L_x_6) ;  /* 0x0000000000288947 */ /* 0x006fea0003800000 */
[----:B------:R-:W0:Y:S02]  /*07c0*/  LDC R11, c[0x0][0x634] ;  /* 0x00018d00ff0b7b82 */ /* 0x000e240000000800 */
[----:B0-----:R-:W-:-:S05]  /*07d0*/  IADD3 R11, P0, R16, R11, RZ ;  /* 0x0000000b100b7210 */ /* 0x001fca0007f1e0ff */
[----:B------:R-:W-:-:S04]  /*07e0*/  IMAD.X R13, RZ, RZ, R17, P0 ;  /* 0x000000ffff0d7224 */ /* 0x000fc800000e0611 */
[----:B------:R-:W-:-:S04]  /*07f0*/  IMAD.WIDE.U32 R6, R13, R14, RZ ;  /* 0x0000000e0d067225 */ /* 0x000fc800078e00ff */
[----:B------:R-:W-:-:S04]  /*0800*/  IMAD.WIDE.U32 R8, P0, R11, R15, R6 ;  /* 0x0000000f0b087225 */ /* 0x000fc80007800006 */
[----:B------:R-:W-:-:S04]  /*0810*/  IMAD.WIDE.U32 R6, R11, R14, RZ ;  /* 0x0000000e0b067225 */ /* 0x000fc800078e00ff */
[----:B------:R-:W-:Y:S01]  /*0820*/  IMAD.X R11, RZ, RZ, RZ, P0 ;  /* 0x000000ffff0b7224 */ /* 0x000fe200000e06ff */
[----:B------:R-:W-:Y:S01]  /*0830*/  IADD3 RZ, P0, R7, R8, RZ ;  /* 0x0000000807ff7210 */ /* 0x000fe20007f1e0ff */
[----:B------:R-:W-:-:S04]  /*0840*/  IMAD.MOV.U32 R10, RZ, RZ, R9 ;  /* 0x000000ffff0a7224 */ /* 0x000fc800078e0009 */
[----:B------:R-:W-:-:S08]  /*0850*/  IMAD.WIDE.U32.X R6, R13, R15, R10, P0 ;  /* 0x0000000f0d067225 */ /* 0x000fd000000e040a */
.L_x_6:
[-CC-:B------:R-:W-:Y:S01]  /*0860*/  SHF.R.U64 R59, R6, R0.reuse, R7.reuse ;  /* 0x00000000063b7219 */ /* 0x180fe20000001207 */
[----:B------:R-:W0:Y:S01]  /*0870*/  LDC R10, c[0x0][0x618] ;  /* 0x00018600ff0a7b82 */ /* 0x000e220000000800 */
[----:B------:R-:W-:Y:S01]  /*0880*/  SHF.R.U32.HI R5, RZ, R0, R7 ;  /* 0x00000000ff057219 */ /* 0x000fe20000011607 */
[----:B------:R-:W-:Y:S01]  /*0890*/  ULDC UR4, c[0x0][0x150] ;  /* 0x0000540000047ab9 */ /* 0x000fe20000000800 */
[----:B------:R-:W-:Y:S02]  /*08a0*/  IADD3 R9, P0, RZ, -R59, RZ ;  /* 0x8000003bff097210 */ /* 0x000fe40007f1e0ff */
[----:B------:R-:W-:-:S03]  /*08b0*/  I2FP.F32.U32 R0, R4 ;  /* 0x0000000400007245 */ /* 0x000fc60000201000 */
[----:B------:R-:W1:Y:S01]  /*08c0*/  LDC.64 R26, c[0x0][0x640] ;  /* 0x00019000ff1a7b82 */ /* 0x000e620000000a00 */
[----:B------:R-:W-:Y:S02]  /*08d0*/  IMAD.X R11, RZ, RZ, ~R5, P0 ;  /* 0x000000ffff0b7224 */ /* 0x000fe400000e0e05 */
[----:B------:R-:W-:Y:S01]  /*08e0*/  FMUL R0, R0, UR4 ;  /* 0x0000000400007c20 */ /* 0x000fe20008400000 */
[----:B------:R-:W-:Y:S01]  /*08f0*/  IMAD.WIDE.U32 R6, R9, R20, R16 ;  /* 0x0000001409067225 */ /* 0x000fe200078e0010 */
[----:B------:R-:W-:-:S03]  /*0900*/  ULDC UR4, c[0x0][0x154] ;  /* 0x0000550000047ab9 */ /* 0x000fc60000000800 */
[----:B------:R-:W-:Y:S01]  /*0910*/  IMAD R8, R11, R20, RZ ;  /* 0x000000140b087224 */ /* 0x000fe200078e02ff */
[----:B------:R-:W2:Y:S01]  /*0920*/  LDC R5, c[0x0][0x144] ;  /* 0x00005100ff057b82 */ /* 0x000ea20000000800 */
[----:B------:R-:W3:Y:S02]  /*0930*/  F2I.U32.TRUNC.NTZ R0, R0 ;  /* 0x0000000000007305 */ /* 0x000ee4000020f000 */
[----:B------:R-:W-:-:S04]  /*0940*/  IMAD R9, R9, R21, R8 ;  /* 0x0000001509097224 */ /* 0x000fc800078e0208 */
[----:B------:R-:W-:Y:S01]  /*0950*/  IMAD.IADD R7, R7, 0x1, R9 ;  /* 0x0000000107077824 */ /* 0x000fe200078e0209 */
[----:B------:R-:W4:Y:S01]  /*0960*/  LDC R12, c[0x0][0x608] ;  /* 0x00018200ff0c7b82 */ /* 0x000f220000000800 */
[----:B------:R-:W-:-:S03]  /*0970*/  IMAD.MOV.U32 R9, RZ, RZ, -0x1 ;  /* 0xffffffffff097424 */ /* 0x000fc600078e00ff */
[-CC-:B0-----:R-:W-:Y:S02]  /*0980*/  SHF.R.U64 R20, R6, R10.reuse, R7.reuse ;  /* 0x0000000a06147219 */ /* 0x181fe40000001207 */
[----:B------:R-:W-:Y:S02]  /*0990*/  I2FP.F32.U32 R6, R3 ;  /* 0x0000000300067245 */ /* 0x000fe40000201000 */
[----:B------:R-:W0:Y:S01]  /*09a0*/  LDC R24, c[0x0][0x658] ;  /* 0x00019600ff187b82 */ /* 0x000e220000000800 */
[----:B-1----:R-:W-:Y:S01]  /*09b0*/  ISETP.NE.U32.AND P0, PT, R26, RZ, PT ;  /* 0x000000ff1a00720c */ /* 0x002fe20003f05070 */
[----:B---3--:R-:W-:Y:S01]  /*09c0*/  IMAD.MOV R8, RZ, RZ, -R0 ;  /* 0x000000ffff087224 */ /* 0x008fe200078e0a00 */
[----:B------:R-:W-:Y:S01]  /*09d0*/  SHF.R.U32.HI R7, RZ, R10, R7 ;  /* 0x0000000aff077219 */ /* 0x000fe20000011607 */
[----:B------:R-:W-:Y:S01]  /*09e0*/  FMUL R6, R6, UR4 ;  /* 0x0000000406067c20 */ /* 0x000fe20008400000 */
[----:B------:R-:W-:-:S03]  /*09f0*/  ISETP.NE.AND.EX P0, PT, R27, RZ, PT, P0 ;  /* 0x000000ff1b00720c */ /* 0x000fc60003f05300 */
[----:B------:R-:W1:Y:S01]  /*0a00*/  LDC R14, c[0x0][0x148] ;  /* 0x00005200ff0e7b82 */ /* 0x000e620000000800 */
[----:B--2---:R-:W-:-:S07]  /*0a10*/  IMAD R0, R5, R8, R4 ;  /* 0x0000000805007224 */ /* 0x004fce00078e0204 */
[----:B------:R-:W2:Y:S01]  /*0a20*/  LDC R22, c[0x0][0x600] ;  /* 0x00018000ff167b82 */ /* 0x000ea20000000800 */
[-CC-:B----4-:R-:W-:Y:S02]  /*0a30*/  SHF.R.U64 R28, R20, R12.reuse, R7.reuse ;  /* 0x0000000c141c7219 */ /* 0x190fe40000001207 */
[----:B------:R-:W-:Y:S01]  /*0a40*/  SHF.R.U32.HI R5, RZ, R12, R7 ;  /* 0x0000000cff057219 */ /* 0x000fe20000011607 */
[----:B------:R-:W-:Y:S01]  /*0a50*/  IMAD.MOV.U32 R7, RZ, RZ, 0x1 ;  /* 0x00000001ff077424 */ /* 0x000fe200078e00ff */
[----:B------:R3:W4:Y:S03]  /*0a60*/  F2I.U32.TRUNC.NTZ R12, R6 ;  /* 0x00000006000c7305 */ /* 0x000726000020f000 */
[----:B------:R-:W1:Y:S01]  /*0a70*/  LDC R15, c[0x0][0x648] ;  /* 0x00019200ff0f7b82 */ /* 0x000e620000000800 */
[-C--:B0-----:R-:W-:Y:S02]  /*0a80*/  SHF.L.U32 R4, R9, R24.reuse, RZ ;  /* 0x0000001809047219 */ /* 0x081fe400000006ff */
[----:B------:R-:W-:-:S02]  /*0a90*/  SHF.R.U64 R30, R28, R24, R5 ;  /* 0x000000181c1e7219 */ /* 0x000fc40000001205 */
[----:B------:R-:W-:Y:S02]  /*0aa0*/  LOP3.LUT R11, RZ, R4, RZ, 0x33, !PT ;  /* 0x00000004ff0b7212 */ /* 0x000fe400078e33ff */
[-C--:B------:R-:W-:Y:S01]  /*0ab0*/  SHF.R.U32.HI R5, RZ, R24.reuse, R5 ;  /* 0x00000018ff057219 */ /* 0x080fe20000011605 */
[----:B------:R-:W0:Y:S01]  /*0ac0*/  LDC R21, c[0x0][0x638] ;  /* 0x00018e00ff157b82 */ /* 0x000e220000000800 */
[----:B------:R-:W-:Y:S01]  /*0ad0*/  SHF.L.U32 R10, R7, R24, RZ ;  /* 0x00000018070a7219 */ /* 0x000fe200000006ff */
[----:B------:R-:W-:-:S06]  /*0ae0*/  IMAD.MOV.U32 R4, RZ, RZ, R30 ;  /* 0x000000ffff047224 */ /* 0x000fcc00078e001e */
[----:B------:R-:W0:Y:S01]  /*0af0*/  LDC R57, c[0x0][0x610] ;  /* 0x00018400ff397b82 */ /* 0x000e220000000800 */
[----:B---34-:R-:W-:Y:S05]  /*0b00*/  @!P0 BRA `(.L_x_7) ;  /* 0x0000000000288947 */ /* 0x018fea0003800000 */
[----:B------:R-:W3:Y:S02]  /*0b10*/  LDC R9, c[0x0][0x64c] ;  /* 0x00019300ff097b82 */ /* 0x000ee40000000800 */
[----:B---3--:R-:W-:-:S05]  /*0b20*/  IADD3 R9, P0, R30, R9, RZ ;  /* 0x000000091e097210 */ /* 0x008fca0007f1e0ff */
        /* <DEDUP_REMOVED lines=8> */
.L_x_7:
[----:B-1----:R-:W-:Y:S01]  /*0bb0*/  SHF.R.U64 R4, R4, R15, R5 ;  /* 0x0000000f04047219 */ /* 0x002fe20000001205 */
[----:B--2---:R-:W-:Y:S01]  /*0bc0*/  VIADD R5, R22, 0xffffffff ;  /* 0xffffffff16057836 */ /* 0x004fe20000000000 */
[----:B------:R-:W-:Y:S01]  /*0bd0*/  LOP3.LUT R11, R28, R11, RZ, 0xc0, !PT ;  /* 0x0000000b1c0b7212 */ /* 0x000fe200078ec0ff */
[----:B------:R-:W-:Y:S02]  /*0be0*/  IMAD.MOV R12, RZ, RZ, -R12 ;  /* 0x000000ffff0c7224 */ /* 0x000fe400078e0a0c */
[----:B------:R-:W-:Y:S02]  /*0bf0*/  IMAD.MOV R6, RZ, RZ, -R4 ;  /* 0x000000ffff067224 */ /* 0x000fe400078e0a04 */
[----:B------:R-:W-:Y:S01]  /*0c00*/  IMAD R11, R10, R4, R11 ;  /* 0x000000040a0b7224 */ /* 0x000fe200078e020b */
[----:B------:R-:W-:Y:S01]  /*0c10*/  LOP3.LUT R4, R20, R5, RZ, 0xc0, !PT ;  /* 0x0000000514047212 */ /* 0x000fe200078ec0ff */
[----:B------:R-:W-:Y:S02]  /*0c20*/  @P3 IMAD R0, R14, R12, R3 ;  /* 0x0000000c0e003224 */ /* 0x000fe400078e0203 */
[----:B0-----:R-:W-:-:S02]  /*0c30*/  IMAD R3, R6, R21, R30 ;  /* 0x0000001506037224 */ /* 0x001fc400078e021e */
[----:B------:R-:W-:Y:S02]  /*0c40*/  IMAD R57, R11, R57, R0 ;  /* 0x000000390b397224 */ /* 0x000fe400078e0200 */
[----:B------:R-:W-:Y:S02]  /*0c50*/  IMAD R4, R3, R22, R4 ;  /* 0x0000001603047224 */ /* 0x000fe400078e0204 */
[----:B------:R-:W-:-:S03]  /*0c60*/  IMAD.MOV.U32 R0, RZ, RZ, 0x1 ;  /* 0x00000001ff007424 */ /* 0x000fc600078e00ff */
[----:B------:R-:W-:Y:S02]  /*0c70*/  SEL R58, R4, R57, !P3 ;  /* 0x00000039043a7207 */ /* 0x000fe40005800000 */
[----:B------:R-:W-:-:S07]  /*0c80*/  SEL R57, R57, R4, !P3 ;  /* 0x0000000439397207 */ /* 0x000fce0005800000 */
.L_x_5:
[----:B------:R-:W-:-:S08]  /*0c90*/  NOP ;  /* 0x0000000000007918 */ /* 0x000fd00000000000 */
[----:B------:R-:W0:Y:S02]  /*0ca0*/  USETMAXREG.TRY_ALLOC.CTAPOOL UP0, 0xe8 ;  /* 0x000000e8000079c8 */ /* 0x000e240008000600 */
[----:B0-----:R-:W-:-:S13]  /*0cb0*/  PLOP3.LUT P0, PT, PT, PT, UP0, 0x80, 0x0 ;  /* 0x000000000000781c */ /* 0x001fda0003f0f008 */
[----:B------:R-:W-:Y:S05]  /*0cc0*/  @!P0 BRA `(.L_x_5) ;  /* 0xfffffffc00f08947 */ /* 0x000fea000383ffff */
[----:B------:R-:W-:Y:S01]  /*0cd0*/  ULDC.64 UR4, c[0x0][0x598] ;  /* 0x0001660000047ab9 */ /* 0x000fe20000000a00 */
[----:B------:R-:W-:Y:S01]  /*0ce0*/  ULDC.64 UR36, c[0x0][0x208] ;  /* 0x0000820000247ab9 */ /* 0x000fe20000000a00 */
[----:B------:R-:W-:-:S04]  /*0cf0*/  ISETP.NE.U32.AND P0, PT, RZ, UR4, PT ;  /* 0x00000004ff007c0c */ /* 0x000fc8000bf05070 */
[----:B------:R-:W-:-:S13]  /*0d00*/  ISETP.NE.AND.EX P0, PT, RZ, UR5, PT, P0 ;  /* 0x00000005ff007c0c */ /* 0x000fda000bf05300 */
[----:B------:R-:W-:Y:S05]  /*0d10*/  @!P0 BRA `(.L_x_8) ;  /* 0x00000000001c8947 */ /* 0x000fea0003800000 */
[----:B------:R-:W0:Y:S02]  /*0d20*/  LDC.64 R4, c[0x0][0x598] ;  /* 0x00016600ff047b82 */ /* 0x000e240000000a00 */
[----:B0-----:R-:W2:Y:S02]  /*0d30*/  LDG.E.64 R4, desc[UR36][R4.64] ;  /* 0x0000002404047981 */ /* 0x001ea4000c1e1b00 */
[----:B--2---:R-:W-:-:S04]  /*0d40*/  ISETP.NE.U32.AND P0, PT, R4, RZ, PT ;  /* 0x000000ff0400720c */ /* 0x004fc80003f05070 */
[----:B------:R-:W-:-:S13]  /*0d50*/  ISETP.NE.AND.EX P0, PT, R5, RZ, PT, P0 ;  /* 0x000000ff0500720c */ /* 0x000fda0003f05300 */
[----:B------:R-:W-:Y:S05]  /*0d60*/  @!P0 BRA `(.L_x_8) ;  /* 0x0000000000088947 */ /* 0x000fea0003800000 */
[----:B------:R0:W5:Y:S01]  /*0d70*/  LD.E R22, desc[UR36][R4.64] ;  /* 0x0000002404167980 */ /* 0x000162000c101900 */
[----:B------:R-:W-:Y:S05]  /*0d80*/  BRA `(.L_x_9) ;  /* 0x0000000000247947 */ /* 0x000fea0003800000 */
.L_x_8:
[----:B------:R-:W-:Y:S02]  /*0d90*/  ULDC.64 UR4, c[0x0][0x588] ;  /* 0x0001620000047ab9 */ /* 0x000fe40000000a00 */
[----:B------:R-:W-:-:S04]  /*0da0*/  ISETP.NE.U32.AND P0, PT, RZ, UR4, PT ;  /* 0x00000004ff007c0c */ /* 0x000fc8000bf05070 */
[----:B------:R-:W-:-:S13]  /*0db0*/  ISETP.NE.AND.EX P0, PT, RZ, UR5, PT, P0 ;  /* 0x00000005ff007c0c */ /* 0x000fda000bf05300 */
[----:B------:R-:W-:Y:S05]  /*0dc0*/  @!P0 BRA `(.L_x_10) ;  /* 0x00000000000c8947 */ /* 0x000fea0003800000 */
[----:B------:R-:W0:Y:S02]  /*0dd0*/  LDC.64 R22, c[0x0][0x588] ;  /* 0x00016200ff167b82 */ /* 0x000e240000000a00 */
[----:B0-----:R1:W5:Y:S01]  /*0de0*/  LDG.E R22, desc[UR36][R22.64] ;  /* 0x0000002416167981 */ /* 0x001362000c1e1900 */
[----:B------:R-:W-:Y:S05]  /*0df0*/  BRA `(.L_x_9) ;  /* 0x0000000000087947 */ /* 0x000fea0003800000 */
.L_x_10:
[----:B------:R-:W-:Y:S02]  /*0e00*/  ULDC UR4, c[0x0][0x580] ;  /* 0x0001600000047ab9 */ /* 0x000fe40000000800 */
[----:B------:R-:W-:-:S07]  /*0e10*/  IMAD.U32 R22, RZ, RZ, UR4 ;  /* 0x00000004ff167e24 */ /* 0x000fce000f8e00ff */
.L_x_9:
[----:B------:R-:W-:Y:S02]  /*0e20*/  ULDC.64 UR4, c[0x0][0x5a0] ;  /* 0x0001680000047ab9 */ /* 0x000fe40000000a00 */
[----:B------:R-:W-:-:S04]  /*0e30*/  ISETP.NE.U32.AND P0, PT, RZ, UR4, PT ;  /* 0x00000004ff007c0c */ /* 0x000fc8000bf05070 */
[----:B------:R-:W-:-:S13]  /*0e40*/  ISETP.NE.AND.EX P0, PT, RZ, UR5, PT, P0 ;  /* 0x00000005ff007c0c */ /* 0x000fda000bf05300 */
[----:B------:R-:W-:Y:S05]  /*0e50*/  @!P0 BRA `(.L_x_11) ;  /* 0x00000000001c8947 */ /* 0x000fea0003800000 */
[----:B0-----:R-:W0:Y:S02]  /*0e60*/  LDC.64 R4, c[0x0][0x5a0] ;  /* 0x00016800ff047b82 */ /* 0x001e240000000a00 */
[----:B0-----:R-:W2:Y:S02]  /*0e70*/  LDG.E.64 R4, desc[UR36][R4.64] ;  /* 0x0000002404047981 */ /* 0x001ea4000c1e1b00 */
[----:B--2---:R-:W-:-:S04]  /*0e80*/  ISETP.NE.U32.AND P0, PT, R4, RZ, PT ;  /* 0x000000ff0400720c */ /* 0x004fc80003f05070 */
[----:B------:R-:W-:-:S13]  /*0e90*/  ISETP.NE.AND.EX P0, PT, R5, RZ, PT, P0 ;  /* 0x000000ff0500720c */ /* 0x000fda0003f05300 */
[----:B------:R-:W-:Y:S05]  /*0ea0*/  @!P0 BRA `(.L_x_11) ;  /* 0x0000000000088947 */ /* 0x000fea0003800000 */
[----:B-1----:R0:W5:Y:S01]  /*0eb0*/  LD.E R23, desc[UR36][R4.64] ;  /* 0x0000002404177980 */ /* 0x002162000c101900 */
[----:B------:R-:W-:Y:S05]  /*0ec0*/  BRA `(.L_x_12) ;  /* 0x0000000000247947 */ /* 0x000fea0003800000 */
.L_x_11:
[----:B------:R-:W-:Y:S02]  /*0ed0*/  ULDC.64 UR4, c[0x0][0x590] ;  /* 0x0001640000047ab9 */ /* 0x000fe40000000a00 */
[----:B------:R-:W-:-:S04]  /*0ee0*/  ISETP.NE.U32.AND P0, PT, RZ, UR4, PT ;  /* 0x00000004ff007c0c */ /* 0x000fc8000bf05070 */
[----:B------:R-:W-:-:S13]  /*0ef0*/  ISETP.NE.AND.EX P0, PT, RZ, UR5, PT, P0 ;  /* 0x00000005ff007c0c */ /* 0x000fda000bf05300 */
[----:B------:R-:W-:Y:S05]  /*0f00*/  @!P0 BRA `(.L_x_13) ;  /* 0x00000000000c8947 */ /* 0x000fea0003800000 */
[----:B0-----:R-:W1:Y:S02]  /*0f10*/  LDC.64 R4, c[0x0][0x590] ;  /* 0x00016400ff047b82 */ /* 0x001e640000000a00 */
[----:B-1----:R1:W5:Y:S01]  /*0f20*/  LDG.E R23, desc[UR36][R4.64] ;  /* 0x0000002404177981 */ /* 0x002362000c1e1900 */
[----:B------:R-:W-:Y:S05]  /*0f30*/  BRA `(.L_x_12) ;  /* 0x0000000000087947 */ /* 0x000fea0003800000 */
.L_x_13:
[----:B------:R-:W-:Y:S02]  /*0f40*/  ULDC UR4, c[0x0][0x584] ;  /* 0x0001610000047ab9 */ /* 0x000fe40000000800 */
[----:B-1----:R-:W-:-:S07]  /*0f50*/  IMAD.U32 R23, RZ, RZ, UR4 ;  /* 0x00000004ff177e24 */ /* 0x002fce000f8e00ff */
.L_x_12:
[----:B------:R-:W-:-:S13]  /*0f60*/  LOP3.LUT P0, RZ, R0, 0xff, RZ, 0xc0, !PT ;  /* 0x000000ff00ff7812 */ /* 0x000fda000780c0ff */
[----:B------:R-:W-:Y:S05]  /*0f70*/  @!P0 EXIT ;  /* 0x000000000000894d */ /* 0x000fea0003800000 */
[----:B------:R-:W-:Y:S01]  /*0f80*/  ULDC UR4, c[0x0][0x28c] ;  /* 0x0000a30000047ab9 */ /* 0x000fe20000000800 */
[----:B------:R-:W-:Y:S01]  /*0f90*/  UMOV UR38, URZ ;  /* 0x0000003f00267c82 */ /* 0x000fe20008000000 */
[----:B------:R-:W-:Y:S01]  /*0fa0*/  UIADD3 UR4, UR4, 0x7f, URZ ;  /* 0x0000007f04047890 */ /* 0x000fe2000fffe03f */
[----:B------:R-:W-:-:S03]  /*0fb0*/  UMOV UR39, URZ ;  /* 0x0000003f00277c82 */ /* 0x000fc60008000000 */
[----:B------:R-:W-:-:S04]  /*0fc0*/  USHF.R.S32.HI UR5, URZ, 0x1f, UR4 ;  /* 0x0000001f3f057899 */ /* 0x000fc80008011404 */
[----:B------:R-:W-:-:S04]  /*0fd0*/  ULEA.HI UR5, UR5, UR4, URZ, 0x7 ;  /* 0x0000000405057291 */ /* 0x000fc8000f8f383f */
[----:B------:R-:W-:-:S12]  /*0fe0*/  USHF.R.S32.HI UR40, URZ, 0x7, UR5 ;  /* 0x000000073f287899 */ /* 0x000fd80008011405 */
.L_x_99:
[----:B------:R-:W-:Y:S01]  /*0ff0*/  LOP3.LUT R0, R18, 0x80, RZ, 0xc0, !PT ;  /* 0x0000008012007812 */ /* 0x000fe200078ec0ff */
[----:B------:R-:W2:Y:S01]  /*1000*/  S2UR UR7, SR_CgaCtaId ;  /* 0x00000000000779c3 */ /* 0x000ea20000008800 */
[----:B------:R-:W-:Y:S02]  /*1010*/  UMOV UR6, 0x400 ;  /* 0x0000040000067882 */ /* 0x000fe40000000000 */
[----:B------:R-:W-:-:S06]  /*1020*/  SHF.R.U32.HI R0, RZ, 0x7, R0 ;  /* 0x00000007ff007819 */ /* 0x000fcc0000011600 */
[----:B------:R-:W3:Y:S01]  /*1030*/  SHFL.IDX PT, R0, R0, RZ, 0x1f ;  /* 0x00001fff00007589 */ /* 0x000ee200000e0000 */
[----:B--2---:R-:W-:Y:S01]  /*1040*/  ULEA UR6, UR7, UR6, 0x18 ;  /* 0x0000000607067291 */ /* 0x004fe2000f8ec03f */
[----:B---3--:R-:W-:-:S13]  /*1050*/  R2UR UR4, R0 ;  /* 0x00000000000472ca */ /* 0x008fda00000e0000 */
[----:B------:R-:W-:-:S04]  /*1060*/  ULEA.HI UR5, UR4, UR4, URZ, 0x1 ;  /* 0x0000000404057291 */ /* 0x000fc8000f8f083f */
[----:B------:R-:W-:-:S04]  /*1070*/  ULOP3.LUT UR5, UR5, 0x7fffe, URZ, 0xc0, !UPT ;  /* 0x0007fffe05057892 */ /* 0x000fc8000f8ec03f */
[----:B------:R-:W-:-:S03]  /*1080*/  UIADD3 UR5, UR4, -UR5, URZ ;  /* 0x8000000504057290 */ /* 0x000fc6000fffe03f */
[----:B------:R-:W-:Y:S01]  /*1090*/  ULDC UR4, c[0x0][0x28c] ;  /* 0x0000a30000047ab9 */ /* 0x000fe20000000800 */
[----:B------:R-:W-:Y:S01]  /*10a0*/  ULEA UR5, UR5, UR6, 0xd ;  /* 0x0000000605057291 */ /* 0x000fe2000f8e683f */
[----:B------:R-:W-:-:S03]  /*10b0*/  ISETP.LT.AND P0, PT, RZ, UR4, PT ;  /* 0x00000004ff007c0c */ /* 0x000fc6000bf01270 */
[----:B------:R-:W-:-:S04]  /*10c0*/  UIADD3 UR5, UR5, 0x180, URZ ;  /* 0x0000018005057890 */ /* 0x000fc8000fffe03f */
[----:B------:R-:W-:-:S04]  /*10d0*/  USHF.R.U32.HI UR5, URZ, 0x4, UR5 ;  /* 0x000000043f057899 */ /* 0x000fc80008011605 */
[----:B------:R-:W-:Y:S02]  /*10e0*/  ULOP3.LUT UR41, UR5, 0x3fff, URZ, 0xc0, !UPT ;  /* 0x00003fff05297892 */ /* 0x000fe4000f8ec03f */
[----:B0---4-:R-:W-:Y:S10]  /*10f0*/  @P0 BRA `(.L_x_14) ;  /* 0x0000000000400947 */ /* 0x011ff40003800000 */
[----:B------:R-:W-:Y:S01]  /*1100*/  MOV R0, 0x0 ;  /* 0x0000000000007802 */ /* 0x000fe20000000f00 */
[----:B------:R-:W-:Y:S01]  /*1110*/  ULDC.64 UR4, c[0x4][0x68] ;  /* 0x01001a0000047ab9 */ /* 0x000fe20000000a00 */
[----:B------:R-:W-:Y:S01]  /*1120*/  ULDC.64 UR6, c[0x4][0x8] ;  /* 0x0100020000067ab9 */ /* 0x000fe20000000a00 */
[----:B01----:R-:W-:Y:S01]  /*1130*/  IMAD.U32 R4, RZ, RZ, UR4 ;  /* 0x00000004ff047e24 */ /* 0x003fe2000f8e00ff */
[----:B------:R0:W1:Y:S01]  /*1140*/  LDC.64 R14, c[0x4][R0] ;  /* 0x01000000000e7b82 */ /* 0x0000620000000a00 */
[----:B------:R-:W-:Y:S01]  /*1150*/  IMAD.U32 R5, RZ, RZ, UR5 ;  /* 0x00000005ff057e24 */ /* 0x000fe2000f8e00ff */
[----:B------:R-:W-:Y:S01]  /*1160*/  ULDC.64 UR4, c[0x4][0x70] ;  /* 0x01001c0000047ab9 */ /* 0x000fe20000000a00 */
[----:B------:R-:W-:Y:S02]  /*1170*/  IMAD.U32 R10, RZ, RZ, UR6 ;  /* 0x00000006ff0a7e24 */ /* 0x000fe4000f8e00ff */
[----:B------:R-:W-:Y:S02]  /*1180*/  IMAD.U32 R6, RZ, RZ, UR4 ;  /* 0x00000004ff067e24 */ /* 0x000fe4000f8e00ff */
[----:B------:R-:W-:-:S02]  /*1190*/  IMAD.U32 R7, RZ, RZ, UR5 ;  /* 0x00000005ff077e24 */ /* 0x000fc4000f8e00ff */
[----:B------:R-:W-:Y:S02]  /*11a0*/  IMAD.U32 R11, RZ, RZ, UR7 ;  /* 0x00000007ff0b7e24 */ /* 0x000fe4000f8e00ff */
[----:B------:R-:W-:Y:S02]  /*11b0*/  IMAD.MOV.U32 R8, RZ, RZ, 0x1e1 ;  /* 0x000001e1ff087424 */ /* 0x000fe400078e00ff */
[----:B------:R-:W-:Y:S02]  /*11c0*/  IMAD.MOV.U32 R12, RZ, RZ, 0x1 ;  /* 0x00000001ff0c7424 */ /* 0x000fe400078e00ff */
[----:B0-----:R-:W-:-:S07]  /*11d0*/  IMAD.MOV.U32 R13, RZ, RZ, RZ ;  /* 0x000000ffff0d7224 */ /* 0x001fce00078e00ff */
[----:B------:R-:W-:-:S07]  /*11e0*/  LEPC R20, `(.L_x_14) ;  /* 0x000000001014794e */ /* 0x000fce0000000000 */
[----:B-1---5:R-:W-:Y:S05]  /*11f0*/  CALL.ABS.NOINC R14 ;  /* 0x000000000e007343 */ /* 0x022fea0003c00000 */
.L_x_14:
[----:B------:R-:W-:-:S04]  /*1200*/  LOP3.LUT R0, R19, 0x1, RZ, 0xfc, !PT ;  /* 0x0000000113007812 */ /* 0x000fc800078efcff */
[----:B------:R-:W-:-:S13]  /*1210*/  ISETP.NE.AND P0, PT, R0, 0x3, PT ;  /* 0x000000030000780c */ /* 0x000fda0003f05270 */
[----:B------:R-:W-:Y:S05]  /*1220*/  @!P0 BRA `(.L_x_15) ;  /* 0x0000000000048947 */ /* 0x000fea0003800000 */
[----:B------:R-:W-:Y:S01]  /*1230*/  BPT.TRAP 0x1 ;  /* 0x000000040000795c */ /* 0x000fe20000300000 */
.L_x_15:
[----:B------:R-:W2:Y:S01]  /*1240*/  S2UR UR5, SR_CgaCtaId ;  /* 0x00000000000579c3 */ /* 0x000ea20000008800 */
[----:B------:R-:W-:Y:S01]  /*1250*/  UMOV UR4, 0x400 ;  /* 0x0000040000047882 */ /* 0x000fe20000000000 */
[----:B------:R-:W-:Y:S02]  /*1260*/  IMAD.U32 R0, RZ, RZ, UR38 ;  /* 0x00000026ff007e24 */ /* 0x000fe4000f8e00ff */
[----:B------:R-:W-:-:S03]  /*1270*/  IMAD.U32 R3, RZ, RZ, UR39 ;  /* 0x00000027ff037e24 */ /* 0x000fc6000f8e00ff */
[----:B------:R-:W-:Y:S01]  /*1280*/  SHF.L.U32 R0, R0, 0x1f, RZ ;  /* 0x0000001f00007819 */ /* 0x000fe200000006ff */
[----:B--2---:R-:W-:-:S06]  /*1290*/  ULEA UR4, UR5, UR4, 0x18 ;  /* 0x0000000405047291 */ /* 0x004fcc000f8ec03f */
[----:B------:R-:W-:-:S04]  /*12a0*/  IMAD.U32 R6, RZ, RZ, UR4 ;  /* 0x00000004ff067e24 */ /* 0x000fc8000f8e00ff */
[----:B------:R-:W-:-:S04]  /*12b0*/  IMAD R3, R3, 0x8, R6 ;  /* 0x0000000803037824 */ /* 0x000fc800078e0206 */
[----:B------:R2:W3:Y:S01]  /*12c0*/  SYNCS.PHASECHK.TRANS64.TRYWAIT P1, [R3+URZ], R0 ;  /* 0x00000000030075a7 */ /* 0x0004e2000802017f */
[----:B------:R-:W-:Y:S05]  /*12d0*/  @!P0 BRA `(.L_x_16) ;  /* 0x0000000000048947 */ /* 0x000fea0003800000 */
[----:B------:R-:W-:Y:S01]  /*12e0*/  BPT.TRAP 0x1 ;  /* 0x000000040000795c */ /* 0x000fe20000300000 */
.L_x_16:
[----:B---3--:R-:W-:Y:S05]  /*12f0*/  @P1 BRA `(.L_x_17) ;  /* 0x0000000000081947 */ /* 0x008fea0003800000 */
[----:B------:R-:W3:Y:S02]  /*1300*/  SYNCS.PHASECHK.TRANS64.TRYWAIT P1, [R3+URZ], R0 ;  /* 0x00000000030075a7 */ /* 0x000ee4000802017f */
[----:B---3--:R-:W-:Y:S05]  /*1310*/  @!P1 BRA `(.L_x_18) ;  /* 0x0000004400bc9947 */ /* 0x008fea0003800000 */
.L_x_17:
[----:B------:R-:W-:-:S04]  /*1320*/  UISETP.LT.AND UP0, UPT, UR40, 0x1, UPT ;  /* 0x000000012800788c */ /* 0x000fc8000bf01270 */
[----:B------:R-:W-:-:S06]  /*1330*/  USEL UR4, UR40, 0x1, UP0 ;  /* 0x0000000128047887 */ /* 0x000fcc0008000000 */
[----:B--23--:R-:W-:Y:S01]  /*1340*/  IMAD.U32 R0, RZ, RZ, UR4 ;  /* 0x00000004ff007e24 */ /* 0x00cfe2000f8e00ff */
[----:B------:R-:W-:Y:S05]  /*1350*/  WARPSYNC.ALL ;  /* 0x0000000000007948 */ /* 0x000fea0003800000 */
[----:B------:R-:W-:-:S04]  /*1360*/  IADD3 R0, -R0, UR40, RZ ;  /* 0x0000002800007c10 */ /* 0x000fc8000fffe1ff */
[----:B------:R-:W-:Y:S02]  /*1370*/  ISETP.GE.AND P1, PT, R0, 0x1, PT ;  /* 0x000000010000780c */ /* 0x000fe40003f26270 */
[----:B------:R-:W-:Y:S01]  /*1380*/  R2UR UR4, R6 ;  /* 0x00000000060472ca */ /* 0x000fe200000e0000 */
[----:B------:R-:W-:Y:S01]  /*1390*/  WARPGROUP.ARRIVE ;  /* 0x00000000000079c5 */ /* 0x000fe20000000000 */
[----:B------:R-:W-:Y:S01]  /*13a0*/  UMOV UR9, 0x40000040 ;  /* 0x4000004000097882 */ /* 0x000fe20000000000 */
[----:B------:R-:W-:-:S10]  /*13b0*/  UMOV UR11, 0x40000040 ;  /* 0x40000040000b7882 */ /* 0x000fd40000000000 */
[----:B------:R-:W-:-:S04]  /*13c0*/  UIADD3 UR4, UR4, 0x24180, URZ ;  /* 0x0002418004047890 */ /* 0x000fc8000fffe03f */
[----:B------:R-:W-:-:S04]  /*13d0*/  USHF.R.U32.HI UR4, URZ, 0x4, UR4 ;  /* 0x000000043f047899 */ /* 0x000fc80008011604 */
[----:B------:R-:W-:Y:S02]  /*13e0*/  ULOP3.LUT UR5, UR4, 0x3fff, URZ, 0xc0, !UPT ;  /* 0x00003fff04057892 */ /* 0x000fe4000f8ec03f */
[----:B------:R-:W-:Y:S02]  /*13f0*/  ULOP3.LUT UR4, UR41, 0x10000, URZ, 0xfc, !UPT ;  /* 0x0001000029047892 */ /* 0x000fe4000f8efc3f */
[----:B------:R-:W-:Y:S02]  /*1400*/  ULOP3.LUT UR5, UR5, 0x10000, URZ, 0xfc, !UPT ;  /* 0x0001000005057892 */ /* 0x000fe4000f8efc3f */
[----:B------:R-:W-:Y:S02]  /*1410*/  ULEA UR6, UR39, UR4, 0xa ;  /* 0x0000000427067291 */ /* 0x000fe4000f8e503f */
[----:B------:R-:W-:-:S05]  /*1420*/  ULEA UR7, UR39, UR5, 0x9 ;  /* 0x0000000527077291 */ /* 0x000fca000f8e483f */
[----:B------:R-:W-:Y:S02]  /*1430*/  UMOV UR8, UR6 ;  /* 0x0000000600087c82 */ /* 0x000fe40008000000 */
[----:B------:R-:W-:Y:S02]  /*1440*/  UMOV UR10, UR7 ;  /* 0x00000007000a7c82 */ /* 0x000fe40008000000 */
[----:B------:R-:W-:Y:S01]  /*1450*/  IGMMA.64x64x32.S8.S8 R24, gdesc[UR8], RZ, !UPT, gsb0 ;  /* 0x01e00000081879f1 */ /* 0x000fe2000c0410ff */
[----:B------:R-:W-:Y:S02]  /*1460*/  UIADD3 UR8, UR6, 0x2, URZ ;  /* 0x0000000206087890 */ /* 0x000fe4000fffe03f */
[----:B------:R-:W-:Y:S01]  /*1470*/  UIADD3 UR10, UR7, 0x2, URZ ;  /* 0x00000002070a7890 */ /* 0x000fe2000fffe03f */
[----:B------:R-:W-:Y:S01]  /*1480*/  UMOV UR9, 0x40000040 ;  /* 0x4000004000097882 */ /* 0x000fe20000000000 */
[----:B------:R-:W-:Y:S01]  /*1490*/  UMOV UR11, 0x40000040 ;  /* 0x40000040000b7882 */ /* 0x000fe20000000000 */
[----:B------:R-:W-:-:S02]  /*14a0*/  WARPGROUP.DEPBAR.LE gsb0, 0x0 ;  /* 0x00008000000079c5 */ /* 0x000fc40000010000 */
[----:B------:R-:W-:-:S06]  /*14b0*/  WARPGROUP.ARRIVE ;  /* 0x00000000000079c5 */ /* 0x000fcc0000000000 */
[----:B------:R-:W-:Y:S01]  /*14c0*/  IGMMA.64x64x32.S8.S8 R24, gdesc[UR8], R24, gsb0 ;  /* 0x01e00000081879f1 */ /* 0x000fe20008041018 */
[----:B------:R-:W-:Y:S02]  /*14d0*/  UIADD3 UR8, UR6, 0x4, URZ ;  /* 0x0000000406087890 */ /* 0x000fe4000fffe03f */
[----:B------:R-:W-:Y:S01]  /*14e0*/  UIADD3 UR10, UR7, 0x4, URZ ;  /* 0x00000004070a7890 */ /* 0x000fe2000fffe03f */
[----:B------:R-:W-:Y:S01]  /*14f0*/  UMOV UR9, 0x40000040 ;  /* 0x4000004000097882 */ /* 0x000fe20000000000 */
[----:B------:R-:W-:Y:S01]  /*1500*/  UMOV UR11, 0x40000040 ;  /* 0x40000040000b7882 */ /* 0x000fe20000000000 */
[----:B------:R-:W-:Y:S02]  /*1510*/  WARPGROUP.DEPBAR.LE gsb0, 0x0 ;  /* 0x00008000000079c5 */ /* 0x000fe40000010000 */
        /* <DEDUP_REMOVED lines=8> */
[----:B------:R-:W-:Y:S03]  /*15a0*/  IGMMA.64x64x32.S8.S8 R24, gdesc[UR8], R24, gsb0 ;  /* 0x01e00000081879f1 */ /* 0x000fe60008041018 */
[----:B------:R-:W-:Y:S02]  /*15b0*/  WARPGROUP.DEPBAR.LE gsb0, 0x0 ;  /* 0x00008000000079c5 */ /* 0x000fe40000010000 */
[----:B------:R-:W-:Y:S05]  /*15c0*/  @!P1 BRA `(.L_x_19) ;  /* 0x0000000400209947 */ /* 0x000fea0003800000 */
[----:B------:R-:W-:Y:S02]  /*15d0*/  UIADD3 UR6, UR39, 0x1, URZ ;  /* 0x0000000127067890 */ /* 0x000fe4000fffe03f */
[----:B------:R-:W-:Y:S02]  /*15e0*/  IMAD.U32 R3, RZ, RZ, UR39 ;  /* 0x00000027ff037e24 */ /* 0x000fe4000f8e00ff */
[----:B------:R-:W-:-:S04]  /*15f0*/  UISETP.NE.AND UP0, UPT, UR6, 0x9, UPT ;  /* 0x000000090600788c */ /* 0x000fc8000bf05270 */
[----:B------:R-:W-:Y:S02]  /*1600*/  USEL UR7, URZ, 0x1, UP0 ;  /* 0x000000013f077887 */ /* 0x000fe40008000000 */
[----:B------:R-:W-:Y:S02]  /*1610*/  USEL UR6, UR6, URZ, UP0 ;  /* 0x0000003f06067287 */ /* 0x000fe40008000000 */
[----:B------:R-:W-:-:S06]  /*1620*/  ULOP3.LUT UR7, UR38, UR7, URZ, 0x3c, !UPT ;  /* 0x0000000726077292 */ /* 0x000fcc000f8e3c3f */
[----:B------:R-:W-:-:S07]  /*1630*/  IMAD.U32 R7, RZ, RZ, UR7 ;  /* 0x00000007ff077e24 */ /* 0x000fce000f8e00ff */
.L_x_26:
[----:B------:R-:W-:Y:S05]  /*1640*/  @!P0 BRA `(.L_x_20) ;  /* 0x0000000000048947 */ /* 0x000fea0003800000 */
[----:B------:R-:W-:Y:S01]  /*1650*/  BPT.TRAP 0x1 ;  /* 0x000000040000795c */ /* 0x000fe20000300000 */
.L_x_20:
[----:B------:R-:W2:Y:S01]  /*1660*/  S2UR UR8, SR_CgaCtaId ;  /* 0x00000000000879c3 */ /* 0x000ea20000008800 */
[----:B------:R-:W-:Y:S01]  /*1670*/  UMOV UR7, 0x400 ;  /* 0x0000040000077882 */ /* 0x000fe20000000000 */
[----:B01----:R-:W-:Y:S01]  /*1680*/  IMAD.U32 R5, RZ, RZ, UR6 ;  /* 0x00000006ff057e24 */ /* 0x003fe2000f8e00ff */
[----:B------:R-:W-:Y:S01]  /*1690*/  SHF.L.U32 R4, R7, 0x1f, RZ ;  /* 0x0000001f07047819 */ /* 0x000fe200000006ff */
[----:B--2---:R-:W-:-:S06]  /*16a0*/  ULEA UR7, UR8, UR7, 0x18 ;  /* 0x0000000708077291 */ /* 0x004fcc000f8ec03f */
[----:B------:R-:W-:-:S04]  /*16b0*/  IMAD.U32 R6, RZ, RZ, UR7 ;  /* 0x00000007ff067e24 */ /* 0x000fc8000f8e00ff */
[----:B------:R-:W-:-:S04]  /*16c0*/  IMAD R5, R5, 0x8, R6 ;  /* 0x0000000805057824 */ /* 0x000fc800078e0206 */
[----:B------:R0:W1:Y:S01]  /*16d0*/  SYNCS.PHASECHK.TRANS64.TRYWAIT P1, [R5+URZ], R4 ;  /* 0x00000004050075a7 */ /* 0x000062000802017f */
[----:B------:R-:W-:Y:S05]  /*16e0*/  @!P0 BRA `(.L_x_21) ;  /* 0x0000000000048947 */ /* 0x000fea0003800000 */
[----:B------:R-:W-:Y:S01]  /*16f0*/  BPT.TRAP 0x1 ;  /* 0x000000040000795c */ /* 0x000fe20000300000 */
.L_x_21:
[----:B-1----:R-:W-:Y:S05]  /*1700*/  @P1 BRA `(.L_x_22) ;  /* 0x0000000000081947 */ /* 0x002fea0003800000 */
[----:B------:R-:W1:Y:S02]  /*1710*/  SYNCS.PHASECHK.TRANS64.TRYWAIT P1, [R5+URZ], R4 ;  /* 0x00000004050075a7 */ /* 0x000e64000802017f */
[----:B-1----:R-:W-:Y:S05]  /*1720*/  @!P1 BRA `(.L_x_23) ;  /* 0x0000004000cc9947 */ /* 0x002fea0003800000 */
.L_x_22:
[----:B------:R-:W-:Y:S01]  /*1730*/  ULEA UR7, UR6, UR4, 0xa ;  /* 0x0000000406077291 */ /* 0x000fe2000f8e503f */
[----:B------:R-:W-:Y:S01]  /*1740*/  WARPGROUP.ARRIVE ;  /* 0x00000000000079c5 */ /* 0x000fe20000000000 */
[----:B------:R-:W-:Y:S01]  /*1750*/  ULEA UR12, UR6, UR5, 0x9 ;  /* 0x00000005060c7291 */ /* 0x000fe2000f8e483f */
[----:B------:R-:W-:Y:S01]  /*1760*/  UMOV UR9, 0x40000040 ;  /* 0x4000004000097882 */ /* 0x000fe20000000000 */
[----:B------:R-:W-:-:S03]  /*1770*/  UMOV UR11, 0x40000040 ;  /* 0x40000040000b7882 */ /* 0x000fc60000000000 */
[----:B------:R-:W-:Y:S02]  /*1780*/  UMOV UR8, UR7 ;  /* 0x0000000700087c82 */ /* 0x000fe40008000000 */
[----:B------:R-:W-:Y:S02]  /*1790*/  UMOV UR10, UR12 ;  /* 0x0000000c000a7c82 */ /* 0x000fe40008000000 */
[----:B------:R-:W-:Y:S01]  /*17a0*/  IGMMA.64x64x32.S8.S8 R24, gdesc[UR8], R24, gsb0 ;  /* 0x01e00000081879f1 */ /* 0x000fe20008041018 */
        /* <DEDUP_REMOVED lines=23> */
[----:B------:R-:W-:Y:S01]  /*1920*/  BPT.TRAP 0x1 ;  /* 0x000000040000795c */ /* 0x000fe20000300000 */
.L_x_24:
[----:B01----:R-:W-:Y:S01]  /*1930*/  IMAD R4, R3, 0x8, R6 ;  /* 0x0000000803047824 */ /* 0x003fe200078e0206 */
[----:B------:R-:W-:-:S03]  /*1940*/  ISETP.GT.U32.AND P1, PT, R19, 0x1, PT ;  /* 0x000000011300780c */ /* 0x000fc60003f24070 */
[----:B------:R-:W-:-:S05]  /*1950*/  VIADD R4, R4, 0x48 ;  /* 0x0000004804047836 */ /* 0x000fca0000000000 */
[----:B------:R-:W-:-:S04]  /*1960*/  PRMT R4, RZ, 0x654, R4 ;  /* 0x00000654ff047816 */ /* 0x000fc80000000004 */
[----:B------:R0:W-:Y:S01]  /*1970*/  SYNCS.ARRIVE.TRANS64.RED.A1T0 RZ, [R4+URZ], RZ ;  /* 0x000000ff04ff79a7 */ /* 0x0001e2000810043f */
[----:B------:R-:W-:Y:S05]  /*1980*/  @P1 BRA `(.L_x_25) ;  /* 0x0000000000041947 */ /* 0x000fea0003800000 */
[----:B------:R-:W-:Y:S01]  /*1990*/  BPT.TRAP 0x1 ;  /* 0x000000040000795c */ /* 0x000fe20000300000 */
.L_x_25:
[----:B------:R-:W-:Y:S01]  /*19a0*/  UIADD3 UR6, UR6, 0x1, URZ ;  /* 0x0000000106067890 */ /* 0x000fe2000fffe03f */
[C---:B------:R-:W-:Y:S01]  /*19b0*/  ISETP.GT.AND P2, PT, R0.reuse, 0x1, PT ;  /* 0x000000010000780c */ /* 0x040fe20003f44270 */
[----:B------:R-:W-:Y:S02]  /*19c0*/  VIADD R3, R3, 0x1 ;  /* 0x0000000103037836 */ /* 0x000fe40000000000 */
[----:B------:R-:W-:Y:S01]  /*19d0*/  UISETP.NE.AND UP0, UPT, UR6, 0x9, UPT ;  /* 0x000000090600788c */ /* 0x000fe2000bf05270 */
[----:B------:R-:W-:Y:S02]  /*19e0*/  VIADD R0, R0, 0xffffffff ;  /* 0xffffffff00007836 */ /* 0x000fe40000000000 */
[C---:B------:R-:W-:Y:S01]  /*19f0*/  ISETP.NE.AND P1, PT, R3.reuse, 0x9, PT ;  /* 0x000000090300780c */ /* 0x040fe20003f25270 */
[----:B------:R-:W-:Y:S02]  /*1a00*/  USEL UR7, URZ, 0x1, UP0 ;  /* 0x000000013f077887 */ /* 0x000fe40008000000 */
[----:B------:R-:W-:Y:S01]  /*1a10*/  USEL UR6, UR6, URZ, UP0 ;  /* 0x0000003f06067287 */ /* 0x000fe20008000000 */
[----:B------:R-:W-:-:S03]  /*1a20*/  SEL R3, R3, RZ, P1 ;  /* 0x000000ff03037207 */ /* 0x000fc60000800000 */
[----:B------:R-:W-:Y:S01]  /*1a30*/  LOP3.LUT R7, R7, UR7, RZ, 0x3c, !PT ;  /* 0x0000000707077c12 */ /* 0x000fe2000f8e3cff */
[----:B------:R-:W-:Y:S07]  /*1a40*/  @P2 BRA `(.L_x_26) ;  /* 0xfffffff800fc2947 */ /* 0x000fee000383ffff */
.L_x_19:
[----:B------:R-:W2:Y:S02]  /*1a50*/  LDC R0, c[0x0][0x28c] ;  /* 0x0000a300ff007b82 */ /* 0x000ea40000000800 */
[----:B--2---:R-:W-:-:S13]  /*1a60*/  ISETP.GE.AND P1, PT, R0, 0x1, PT ;  /* 0x000000010000780c */ /* 0x004fda0003f26270 */
[----:B------:R-:W-:Y:S05]  /*1a70*/  @!P1 BRA `(.L_x_27) ;  /* 0x0000000000409947 */ /* 0x000fea0003800000 */
[----:B------:R-:W-:Y:S05]  /*1a80*/  @!P0 BRA `(.L_x_28) ;  /* 0x0000000000048947 */ /* 0x000fea0003800000 */
[----:B------:R-:W-:Y:S01]  /*1a90*/  BPT.TRAP 0x1 ;  /* 0x000000040000795c */ /* 0x000fe20000300000 */
.L_x_28:
[----:B------:R-:W-:Y:S01]  /*1aa0*/  UISETP.LT.AND UP0, UPT, UR40, 0x1, UPT ;  /* 0x000000012800788c */ /* 0x000fe2000bf01270 */
[----:B------:R-:W-:-:S03]  /*1ab0*/  ISETP.GT.U32.AND P0, PT, R19, 0x1, PT ;  /* 0x000000011300780c */ /* 0x000fc60003f04070 */
[----:B------:R-:W-:-:S04]  /*1ac0*/  USEL UR6, UR40, 0x1, UP0 ;  /* 0x0000000128067887 */ /* 0x000fc80008000000 */
[----:B------:R-:W-:-:S04]  /*1ad0*/  UIADD3 UR6, UR39, UR40, -UR6 ;  /* 0x0000002827067290 */ /* 0x000fc8000fffe806 */
[----:B------:R-:W-:-:S04]  /*1ae0*/  UIMAD.WIDE.U32 UR4, UR6, 0x38e38e39, URZ ;  /* 0x38e38e39060478a5 */ /* 0x000fc8000f8e003f */
[----:B------:R-:W-:-:S04]  /*1af0*/  USHF.R.U32.HI UR4, URZ, 0x1, UR5 ;  /* 0x000000013f047899 */ /* 0x000fc80008011605 */
[----:B------:R-:W-:-:S06]  /*1b00*/  UIMAD UR6, UR4, -0x9, UR6 ;  /* 0xfffffff7040678a4 */ /* 0x000fcc000f8e0206 */
[----:B------:R-:W-:-:S04]  /*1b10*/  IMAD.U32 R3, RZ, RZ, UR6 ;  /* 0x00000006ff037e24 */ /* 0x000fc8000f8e00ff */
[----:B------:R-:W-:-:S04]  /*1b20*/  IMAD R0, R3, 0x8, R6 ;  /* 0x0000000803007824 */ /* 0x000fc800078e0206 */
[----:B------:R-:W-:-:S05]  /*1b30*/  VIADD R0, R0, 0x48 ;  /* 0x0000004800007836 */ /* 0x000fca0000000000 */
[----:B------:R-:W-:-:S04]  /*1b40*/  PRMT R0, RZ, 0x654, R0 ;  /* 0x00000654ff007816 */ /* 0x000fc80000000000 */
[----:B------:R2:W-:Y:S01]  /*1b50*/  SYNCS.ARRIVE.TRANS64.RED.A1T0 RZ, [R0+URZ], RZ ;  /* 0x000000ff00ff79a7 */ /* 0x0005e2000810043f */
[----:B------:R-:W-:Y:S05]  /*1b60*/  @P0 BRA `(.L_x_27) ;  /* 0x0000000000040947 */ /* 0x000fea0003800000 */
[----:B------:R-:W-:Y:S01]  /*1b70*/  BPT.TRAP 0x1 ;  /* 0x000000040000795c */ /* 0x000fe20000300000 */
.L_x_27:
[----:B------:R-:W3:Y:S01]  /*1b80*/  LDC R8, c[0x0][0x288] ;  /* 0x0000a200ff087b82 */ /* 0x000ee20000000800 */
[----:B01----:R-:W-:Y:S01]  /*1b90*/  LOP3.LUT R4, R18, 0x60, RZ, 0xc0, !PT ;  /* 0x0000006012047812 */ /* 0x003fe200078ec0ff */
[----:B------:R-:W-:Y:S01]  /*1ba0*/  IMAD.SHL.U32 R7, R58, 0x40, RZ ;  /* 0x000000403a077824 */ /* 0x000fe200078e00ff */
[----:B------:R-:W-:Y:S01]  /*1bb0*/  UIADD3 UR39, UR40, UR39, URZ ;  /* 0x0000002728277290 */ /* 0x000fe2000fffe03f */
[----:B--2---:R-:W-:Y:S01]  /*1bc0*/  SHF.R.U32.HI R0, RZ, 0x2, R18 ;  /* 0x00000002ff007819 */ /* 0x004fe20000011612 */
[----:B------:R-:W-:Y:S01]  /*1bd0*/  IMAD.SHL.U32 R13, R57, 0x80, RZ ;  /* 0x00000080390d7824 */ /* 0x000fe200078e00ff */
[----:B------:R-:W-:Y:S01]  /*1be0*/  SHF.R.U32.HI R6, RZ, 0x1, R4 ;  /* 0x00000001ff067819 */ /* 0x000fe20000011604 */
[----:B------:R-:W-:Y:S01]  /*1bf0*/  UISETP.GT.U32.AND UP0, UPT, UR39, 0x8, UPT ;  /* 0x000000082700788c */ /* 0x000fe2000bf04070 */
[----:B------:R-:W-:Y:S01]  /*1c00*/  LOP3.LUT R4, R18, 0x3, RZ, 0xc0, !PT ;  /* 0x0000000312047812 */ /* 0x000fe200078ec0ff */
[----:B------:R-:W-:Y:S01]  /*1c10*/  ULDC UR7, c[0x0][0x284] ;  /* 0x0000a10000077ab9 */ /* 0x000fe20000000800 */
[----:B------:R-:W-:Y:S01]  /*1c20*/  SHF.R.U32.HI R5, RZ, 0x7, R18 ;  /* 0x00000007ff057819 */ /* 0x000fe20000011612 */
[----:B------:R-:W-:Y:S01]  /*1c30*/  UISETP.LT.U32.AND UP0, UPT, UR40, 0x9, UP0 ;  /* 0x000000092800788c */ /* 0x000fe20008701070 */
[----:B------:R-:W-:Y:S01]  /*1c40*/  LOP3.LUT R3, R0, 0x7, RZ, 0xc0, !PT ;  /* 0x0000000700037812 */ /* 0x000fe200078ec0ff */
[----:B------:R-:W-:Y:S01]  /*1c50*/  UISETP.GE.U32.AND UP1, UPT, UR40, 0x9, UPT ;  /* 0x000000092800788c */ /* 0x000fe2000bf26070 */
[----:B------:R-:W-:Y:S01]  /*1c60*/  LOP3.LUT R0, R5, 0x1, RZ, 0xc0, !PT ;  /* 0x0000000105007812 */ /* 0x000fe200078ec0ff */
[----:B------:R-:W-:Y:S01]  /*1c70*/  ULDC.64 UR8, c[0x0][0x5d0] ;  /* 0x0001740000087ab9 */ /* 0x000fe20000000a00 */
[----:B------:R-:W-:Y:S01]  /*1c80*/  SHF.R.S32.HI R14, RZ, 0x1f, R59 ;  /* 0x0000001fff0e7819 */ /* 0x000fe2000001143b */
[----:B------:R-:W-:Y:S01]  /*1c90*/  UIMAD.WIDE.U32 UR4, UR39, 0x38e38e39, URZ ;  /* 0x38e38e39270478a5 */ /* 0x000fe2000f8e003f */
[----:B------:R-:W-:Y:S01]  /*1ca0*/  IADD3 R5, RZ, -R6, -R3 ;  /* 0x80000006ff057210 */ /* 0x000fe20007ffe803 */
[----:B------:R-:W-:Y:S01]  /*1cb0*/  IMAD.SHL.U32 R10, R0, 0x40, RZ ;  /* 0x00000040000a7824 */ /* 0x000fe200078e00ff */
[----:B------:R-:W-:-:S02]  /*1cc0*/  USEL UR6, URZ, 0x1, !UP0 ;  /* 0x000000013f067887 */ /* 0x000fc4000c000000 */
[----:B------:R-:W-:Y:S01]  /*1cd0*/  USHF.R.U32.HI UR4, URZ, 0x1, UR5 ;  /* 0x000000013f047899 */ /* 0x000fe20008011605 */
[----:B------:R-:W-:Y:S01]  /*1ce0*/  IMAD R0, R0, -0x40, R5 ;  /* 0xffffffc000007824 */ /* 0x000fe200078e0205 */
[----:B---3--:R-:W-:Y:S01]  /*1cf0*/  ISETP.GE.AND P0, PT, R7, R8, PT ;  /* 0x000000080700720c */ /* 0x008fe20003f06270 */
[----:B------:R-:W-:Y:S01]  /*1d00*/  IMAD R12, R4, -0x2, R8 ;  /* 0xfffffffe040c7824 */ /* 0x000fe200078e0208 */
[----:B------:R-:W-:Y:S01]  /*1d10*/  ULOP3.LUT UR38, UR38, UR6, URZ, 0x3c, !UPT ;  /* 0x0000000626267292 */ /* 0x000fe2000f8e3c3f */
[----:B------:R-:W-:Y:S01]  /*1d20*/  IMAD.SHL.U32 R8, R18, 0x2, RZ ;  /* 0x0000000212087824 */ /* 0x000fe200078e00ff */
[----:B------:R-:W-:Y:S01]  /*1d30*/  ISETP.GE.OR P0, PT, R13, UR7, P0 ;  /* 0x000000070d007c0c */ /* 0x000fe20008706670 */
[----:B------:R-:W-:Y:S01]  /*1d40*/  IMAD R4, R14, UR8, RZ ;  /* 0x000000080e047c24 */ /* 0x000fe2000f8e02ff */
[----:B------:R-:W-:Y:S01]  /*1d50*/  LOP3.LUT R3, R10, 0x40, R3, 0xe2, !PT ;  /* 0x000000400a037812 */ /* 0x000fe200078ee203 */
[----:B------:R-:W-:Y:S01]  /*1d60*/  IMAD.WIDE R10, R57, 0x80, RZ ;  /* 0x00000080390a7825 */ /* 0x000fe200078e02ff */
[----:B------:R-:W-:Y:S01]  /*1d70*/  LOP3.LUT R8, R7, 0x6, R8, 0xf8, !PT ;  /* 0x0000000607087812 */ /* 0x000fe200078ef808 */
[----:B------:R-:W-:Y:S01]  /*1d80*/  UIMAD UR39, UR4, -0x9, UR39 ;  /* 0xfffffff7042778a4 */ /* 0x000fe2000f8e0227 */
[----:B------:R-:W-:Y:S01]  /*1d90*/  IADD3 R20, -R13, UR7, R0 ;  /* 0x000000070d147c10 */ /* 0x000fe2000fffe100 */
[----:B------:R-:W-:Y:S01]  /*1da0*/  IMAD R15, R59, UR9, R4 ;  /* 0x000000093b0f7c24 */ /* 0x000fe2000f8e0204 */
[----:B------:R-:W-:Y:S01]  /*1db0*/  SHF.R.S32.HI R9, RZ, 0x1f, R8 ;  /* 0x0000001fff097819 */ /* 0x000fe20000011408 */
[----:B------:R-:W-:Y:S01]  /*1dc0*/  @UP1 ULOP3.LUT UR38, UR38, 0x1, UR4, 0x78, !UPT ;  /* 0x0000000126261892 */ /* 0x000fe2000f8e7804 */
[----:B------:R-:W-:Y:S01]  /*1dd0*/  LOP3.LUT R65, R10, R3, R6, 0xfe, !PT ;  /* 0x000000030a417212 */ /* 0x000fe200078efe06 */
[----:B------:R-:W-:-:S02]  /*1de0*/  IMAD.IADD R58, R12, 0x1, -R7 ;  /* 0x000000010c3a7824 */ /* 0x000fc400078e0a07 */
[----:B------:R-:W-:-:S04]  /*1df0*/  IMAD.WIDE.U32 R4, R59, UR8, R8 ;  /* 0x000000083b047c25 */ /* 0x000fc8000f8e0008 */
[----:B------:R-:W-:Y:S02]  /*1e00*/  IMAD.IADD R5, R5, 0x1, R15 ;  /* 0x0000000105057824 */ /* 0x000fe400078e020f */
[----:B------:R-:W-:Y:S01]  /*1e10*/  IMAD.MOV.U32 R57, RZ, RZ, -0x1 ;  /* 0xffffffffff397424 */ /* 0x000fe200078e00ff */
[----:B------:R-:W-:Y:S06]  /*1e20*/  @P0 BRA `(.L_x_29) ;  /* 0x0000001c00100947 */ /* 0x000fec0003800000 */
[----:B------:R-:W0:Y:S01]  /*1e30*/  LDC.64 R12, c[0x0][0x5c8] ;  /* 0x00017200ff0c7b82 */ /* 0x000e220000000a00 */
[----:B------:R-:W-:Y:S01]  /*1e40*/  ULDC.64 UR4, c[0x0][0x5c0] ;  /* 0x0001700000047ab9 */ /* 0x000fe20000000a00 */
[----:B------:R-:W-:Y:S01]  /*1e50*/  BSSY B0, `(.L_x_29) ;  /* 0x00001c1000007945 */ /* 0x000fe20003800000 */
[-C--:B0-----:R-:W-:Y:S02]  /*1e60*/  IMAD R0, R11, R12.reuse, RZ ;  /* 0x0000000c0b007224 */ /* 0x081fe400078e02ff */
[----:B------:R-:W-:-:S04]  /*1e70*/  IMAD.WIDE.U32 R4, R65, R12, R4 ;  /* 0x0000000c41047225 */ /* 0x000fc800078e0004 */
[----:B------:R-:W-:Y:S01]  /*1e80*/  IMAD R3, R65, R13, R0 ;  /* 0x0000000d41037224 */ /* 0x000fe200078e0200 */
[----:B------:R-:W-:-:S03]  /*1e90*/  IADD3 R6, P0, R4, UR4, RZ ;  /* 0x0000000404067c10 */ /* 0x000fc6000ff1e0ff */
[----:B------:R-:W-:Y:S01]  /*1ea0*/  IMAD.IADD R3, R5, 0x1, R3 ;  /* 0x0000000105037824 */ /* 0x000fe200078e0203 */
[----:B------:R-:W-:-:S04]  /*1eb0*/  LEA R4, P1, R12, R6, 0x3 ;  /* 0x000000060c047211 */ /* 0x000fc800078218ff */
[----:B------:R-:W-:Y:S02]  /*1ec0*/  IADD3.X R7, R3, UR5, RZ, P0, !PT ;  /* 0x0000000503077c10 */ /* 0x000fe400087fe4ff */
[----:B-----5:R-:W-:Y:S02]  /*1ed0*/  ISETP.NE.AND P0, PT, R23, RZ, PT ;  /* 0x000000ff1700720c */ /* 0x020fe40003f05270 */
[----:B------:R-:W-:-:S11]  /*1ee0*/  LEA.HI.X R5, R12, R7, R13, 0x3, P1 ;  /* 0x000000070c057211 */ /* 0x000fd600008f1c0d */
[----:B------:R-:W-:Y:S05]  /*1ef0*/  @!P0 BRA `(.L_x_30) ;  /* 0x0000001400188947 */ /* 0x000fea0003800000 */
[----:B------:R-:W0:Y:S01]  /*1f00*/  LDC.64 R60, c[0x0][0x5b0] ;  /* 0x00016c00ff3c7b82 */ /* 0x000e220000000a00 */
[----:B------:R-:W-:Y:S01]  /*1f10*/  ULDC.64 UR4, c[0x0][0x5b8] ;  /* 0x00016e0000047ab9 */ /* 0x000fe20000000a00 */
[----:B------:R-:W-:Y:S01]  /*1f20*/  ISETP.GE.AND P3, PT, R58, 0x1, PT ;  /* 0x000000013a00780c */ /* 0x000fe20003f66270 */
[----:B------:R-:W-:Y:S01]  /*1f30*/  IMAD R0, R14, UR4, RZ ;  /* 0x000000040e007c24 */ /* 0x000fe2000f8e02ff */
[----:B------:R-:W-:Y:S01]  /*1f40*/  BSSY B1, `(.L_x_31) ;  /* 0x000000e000017945 */ /* 0x000fe20003800000 */
[C---:B------:R-:W-:Y:S01]  /*1f50*/  IMAD.WIDE.U32 R14, R59.reuse, UR4, R8 ;  /* 0x000000043b0e7c25 */ /* 0x040fe2000f8e0008 */
[----:B------:R-:W-:Y:S02]  /*1f60*/  ISETP.LT.OR P1, PT, R20, 0x1, !P3 ;  /* 0x000000011400780c */ /* 0x000fe40005f21670 */
[----:B------:R-:W1:Y:S01]  /*1f70*/  LDC.64 R62, c[0x0][0x5a8] ;  /* 0x00016a00ff3e7b82 */ /* 0x000e620000000a00 */
[----:B------:R-:W-:Y:S02]  /*1f80*/  IMAD R13, R59, UR5, R0 ;  /* 0x000000053b0d7c24 */ /* 0x000fe4000f8e0200 */
[----:B------:R-:W-:-:S02]  /*1f90*/  IMAD.MOV.U32 R12, RZ, RZ, R14 ;  /* 0x000000ffff0c7224 */ /* 0x000fc400078e000e */
[----:B------:R-:W-:Y:S02]  /*1fa0*/  IMAD.IADD R13, R15, 0x1, R13 ;  /* 0x000000010f0d7824 */ /* 0x000fe400078e020d */
[-C--:B0-----:R-:W-:Y:S02]  /*1fb0*/  IMAD R10, R11, R60.reuse, RZ ;  /* 0x0000003c0b0a7224 */ /* 0x081fe400078e02ff */
[----:B------:R-:W-:-:S04]  /*1fc0*/  IMAD.WIDE.U32 R8, R65, R60, R12 ;  /* 0x0000003c41087225 */ /* 0x000fc800078e000c */
[----:B------:R-:W-:Y:S01]  /*1fd0*/  IMAD R21, R65, R61, R10 ;  /* 0x0000003d41157224 */ /* 0x000fe200078e020a */
[----:B-1----:R-:W-:-:S04]  /*1fe0*/  IADD3 R8, P0, R8, R62, RZ ;  /* 0x0000003e08087210 */ /* 0x002fc80007f1e0ff */
[----:B------:R-:W-:Y:S01]  /*1ff0*/  IADD3.X R9, R63, R9, R21, P0, !PT ;  /* 0x000000093f097210 */ /* 0x000fe200007fe415 */
[----:B------:R-:W-:Y:S08]  /*2000*/  @P1 BRA `(.L_x_32) ;  /* 0x0000000000041947 */ /* 0x000ff00003800000 */
[----:B------:R0:W5:Y:S02]  /*2010*/  LDG.E.U8 R56, desc[UR36][R8.64] ;  /* 0x0000002408387981 */ /* 0x000164000c1e1100 */
.L_x_32:
[----:B------:R-:W-:Y:S05]  /*2020*/  BSYNC B1 ;  /* 0x0000000000017941 */ /* 0x000fea0003800000 */
.L_x_31:
[----:B-----5:R-:W-:Y:S01]  /*2030*/  LOP3.LUT R0, R56, 0xffff, RZ, 0xc0, !PT ;  /* 0x0000ffff38007812 */ /* 0x020fe200078ec0ff */
[----:B------:R-:W-:Y:S01]  /*2040*/  IMAD.SHL.U32 R10, R60, 0x8, RZ ;  /* 0x000000083c0a7824 */ /* 0x000fe200078e00ff */
[----:B------:R-:W-:Y:S01]  /*2050*/  ISETP.GE.AND P2, PT, R58, 0x2, PT ;  /* 0x000000023a00780c */ /* 0x000fe20003f46270 */
[----:B------:R-:W-:Y:S01]  /*2060*/  BSSY B1, `(.L_x_33) ;  /* 0x000000e000017945 */ /* 0x000fe20003800000 */
[----:B------:R-:W-:Y:S02]  /*2070*/  PRMT R0, R0, 0x8880, RZ ;  /* 0x0000888000007816 */ /* 0x000fe400000000ff */
[----:B------:R-:W-:Y:S02]  /*2080*/  ISETP.LT.OR P0, PT, R20, 0x1, !P2 ;  /* 0x000000011400780c */ /* 0x000fe40005701670 */
[----:B------:R-:W-:Y:S01]  /*2090*/  SHF.L.U64.HI R11, R60, 0x3, R61 ;  /* 0x000000033c0b7819 */ /* 0x000fe2000001023d */
[----:B------:R-:W-:-:S04]  /*20a0*/  IMAD R3, R0, R23, RZ ;  /* 0x0000001700037224 */ /* 0x000fc800078e02ff */
[----:B------:R-:W-:Y:S02]  /*20b0*/  @!P1 IMAD R15, R24, R22, R3 ;  /* 0x00000016180f9224 */ /* 0x000fe400078e0203 */
[----:B------:R-:W-:-:S03]  /*20c0*/  IMAD.WIDE.U32 R10, R65, R60, R10 ;  /* 0x0000003c410a7225 */ /* 0x000fc600078e000a */
[----:B------:R1:W-:Y:S01]  /*20d0*/  @!P1 STG.E.U8 desc[UR36][R6.64], R15 ;  /* 0x0000000f06009986 */ /* 0x0003e2000c101124 */
[----:B------:R-:W-:Y:S01]  /*20e0*/  IADD3 R10, P4, P5, R14, R62, R10 ;  /* 0x0000003e0e0a7210 */ /* 0x000fe20007d9e00a */
[----:B------:R-:W-:Y:S01]  /*20f0*/  IMAD.IADD R14, R21, 0x1, R11 ;  /* 0x00000001150e7824 */ /* 0x000fe200078e020b */
[----:B------:R-:W-:Y:S11]  /*2100*/  @P0 BRA `(.L_x_34) ;  /* 0x00000000000c0947 */ /* 0x000ff60003800000 */
[----:B------:R-:W2:Y:S02]  /*2110*/  LDG.E.U8 R56, desc[UR36][R8.64+0x1] ;  /* 0x0000012408387981 */ /* 0x000ea4000c1e1100 */
[----:B--2---:R-:W-:-:S05]  /*2120*/  PRMT R0, R56, 0x8880, RZ ;  /* 0x0000888038007816 */ /* 0x004fca00000000ff */
[----:B------:R-:W-:-:S07]  /*2130*/  IMAD R3, R0, R23, RZ ;  /* 0x0000001700037224 */ /* 0x000fce00078e02ff */
.L_x_34:
[----:B------:R-:W-:Y:S05]  /*2140*/  BSYNC B1 ;  /* 0x0000000000017941 */ /* 0x000fea0003800000 */
.L_x_33:
[----:B------:R-:W-:Y:S01]  /*2150*/  ISETP.LT.OR P3, PT, R20, 0x9, !P3 ;  /* 0x000000091400780c */ /* 0x000fe20005f61670 */
[----:B------:R-:W-:Y:S01]  /*2160*/  @!P0 IMAD R25, R25, R22, R3 ;  /* 0x0000001619198224 */ /* 0x000fe200078e0203 */
[C---:B------:R-:W-:Y:S01]  /*2170*/  ISETP.GE.AND P1, PT, R58.reuse, 0x9, PT ;  /* 0x000000093a00780c */ /* 0x040fe20003f26270 */
[----:B------:R-:W-:Y:S01]  /*2180*/  BSSY B1, `(.L_x_35) ;  /* 0x000000b000017945 */ /* 0x000fe20003800000 */
[----:B------:R-:W-:Y:S02]  /*2190*/  IADD3.X R11, R13, R63, R14, P4, P5 ;  /* 0x0000003f0d0b7210 */ /* 0x000fe400027ea40e */
[----:B------:R2:W-:Y:S01]  /*21a0*/  @!P0 STG.E.U8 desc[UR36][R6.64+0x1], R25 ;  /* 0x0000011906008986 */ /* 0x0005e2000c101124 */
[----:B------:R-:W-:Y:S02]  /*21b0*/  ISETP.GE.AND P0, PT, R58, 0xa, PT ;  /* 0x0000000a3a00780c */ /* 0x000fe40003f06270 */
[C---:B------:R-:W-:Y:S02]  /*21c0*/  ISETP.LT.OR P2, PT, R20.reuse, 0x9, !P2 ;  /* 0x000000091400780c */ /* 0x040fe40005741670 */
[----:B------:R-:W-:-:S02]  /*21d0*/  ISETP.LT.OR P5, PT, R20, 0x1, !P1 ;  /* 0x000000011400780c */ /* 0x000fc40004fa1670 */
[----:B------:R-:W-:Y:S01]  /*21e0*/  ISETP.LT.OR P4, PT, R20, 0x1, !P0 ;  /* 0x000000011400780c */ /* 0x000fe20004781670 */
[----:B------:R-:W-:-:S12]  /*21f0*/  @P3 BRA `(.L_x_36) ;  /* 0x00000000000c3947 */ /* 0x000fd80003800000 */
[----:B------:R-:W3:Y:S02]  /*2200*/  LDG.E.U8 R56, desc[UR36][R10.64] ;  /* 0x000000240a387981 */ /* 0x000ee4000c1e1100 */
[----:B---3--:R-:W-:-:S05]  /*2210*/  PRMT R0, R56, 0x8880, RZ ;  /* 0x0000888038007816 */ /* 0x008fca00000000ff */
[----:B------:R-:W-:-:S07]  /*2220*/  IMAD R3, R0, R23, RZ ;  /* 0x0000001700037224 */ /* 0x000fce00078e02ff */
.L_x_36:
[----:B------:R-:W-:Y:S05]  /*2230*/  BSYNC B1 ;  /* 0x0000000000017941 */ /* 0x000fea0003800000 */
.L_x_35:
[----:B------:R-:W-:Y:S01]  /*2240*/  @!P3 IMAD R13, R26, R22, R3 ;  /* 0x000000161a0db224 */ /* 0x000fe200078e0203 */
[----:B------:R-:W-:Y:S04]  /*2250*/  BSSY B1, `(.L_x_37) ;  /* 0x0000006000017945 */ /* 0x000fe80003800000 */
[----:B------:R3:W-:Y:S01]  /*2260*/  @!P3 STG.E.U8 desc[UR36][R4.64], R13 ;  /* 0x0000000d0400b986 */ /* 0x0007e2000c101124 */
[----:B------:R-:W-:Y:S05]  /*2270*/  @P2 BRA `(.L_x_38) ;  /* 0x00000000000c2947 */ /* 0x000fea0003800000 */
[----:B------:R-:W4:Y:S02]  /*2280*/  LDG.E.U8 R56, desc[UR36][R10.64+0x1] ;  /* 0x000001240a387981 */ /* 0x000f24000c1e1100 */
[----:B----4-:R-:W-:-:S05]  /*2290*/  PRMT R0, R56, 0x8880, RZ ;  /* 0x0000888038007816 */ /* 0x010fca00000000ff */
[----:B------:R-:W-:-:S07]  /*22a0*/  IMAD R3, R0, R23, RZ ;  /* 0x0000001700037224 */ /* 0x000fce00078e02ff */
.L_x_38:
[----:B------:R-:W-:Y:S05]  /*22b0*/  BSYNC B1 ;  /* 0x0000000000017941 */ /* 0x000fea0003800000 */
.L_x_37:
[----:B------:R-:W-:Y:S01]  /*22c0*/  @!P2 IMAD R27, R27, R22, R3 ;  /* 0x000000161b1ba224 */ /* 0x000fe200078e0203 */
[----:B------:R-:W-:Y:S04]  /*22d0*/  BSSY B1, `(.L_x_39) ;  /* 0x0000006000017945 */ /* 0x000fe80003800000 */
[----:B------:R4:W-:Y:S01]  /*22e0*/  @!P2 STG.E.U8 desc[UR36][R4.64+0x1], R27 ;  /* 0x0000011b0400a986 */ /* 0x0009e2000c101124 */
[----:B------:R-:W-:Y:S05]  /*22f0*/  @P5 BRA `(.L_x_40) ;  /* 0x00000000000c5947 */ /* 0x000fea0003800000 */
[----:B------:R-:W5:Y:S02]  /*2300*/  LDG.E.U8 R56, desc[UR36][R8.64+0x8] ;  /* 0x0000082408387981 */ /* 0x000f64000c1e1100 */
[----:B-----5:R-:W-:-:S05]  /*2310*/  PRMT R0, R56, 0x8880, RZ ;  /* 0x0000888038007816 */ /* 0x020fca00000000ff */
[----:B------:R-:W-:-:S07]  /*2320*/  IMAD R3, R0, R23, RZ ;  /* 0x0000001700037224 */ /* 0x000fce00078e02ff */
.L_x_40:
[----:B------:R-:W-:Y:S05]  /*2330*/  BSYNC B1 ;  /* 0x0000000000017941 */ /* 0x000fea0003800000 */
.L_x_39:
[----:B---3--:R-:W-:Y:S01]  /*2340*/  @!P5 IMAD R13, R28, R22, R3 ;  /* 0x000000161c0dd224 */ /* 0x008fe200078e0203 */
[----:B------:R-:W-:Y:S04]  /*2350*/  BSSY B1, `(.L_x_41) ;  /* 0x0000006000017945 */ /* 0x000fe80003800000 */
[----:B------:R3:W-:Y:S01]  /*2360*/  @!P5 STG.E.U8 desc[UR36][R6.64+0x8], R13 ;  /* 0x0000080d0600d986 */ /* 0x0007e2000c101124 */
[----:B------:R-:W-:Y:S05]  /*2370*/  @P4 BRA `(.L_x_42) ;  /* 0x00000000000c4947 */ /* 0x000fea0003800000 */
[----:B------:R-:W5:Y:S02]  /*2380*/  LDG.E.U8 R56, desc[UR36][R8.64+0x9] ;  /* 0x0000092408387981 */ /* 0x000f64000c1e1100 */
[----:B-----5:R-:W-:-:S05]  /*2390*/  PRMT R0, R56, 0x8880, RZ ;  /* 0x0000888038007816 */ /* 0x020fca00000000ff */
[----:B------:R-:W-:-:S07]  /*23a0*/  IMAD R3, R0, R23, RZ ;  /* 0x0000001700037224 */ /* 0x000fce00078e02ff */
.L_x_42:
[----:B------:R-:W-:Y:S05]  /*23b0*/  BSYNC B1 ;  /* 0x0000000000017941 */ /* 0x000fea0003800000 */
.L_x_41:
[----:B------:R-:W-:Y:S01]  /*23c0*/  ISETP.LT.OR P1, PT, R20, 0x9, !P1 ;  /* 0x000000091400780c */ /* 0x000fe20004f21670 */
[----:B------:R-:W-:Y:S01]  /*23d0*/  @!P4 IMAD R29, R29, R22, R3 ;  /* 0x000000161d1dc224 */ /* 0x000fe200078e0203 */
[C---:B------:R-:W-:Y:S01]  /*23e0*/  ISETP.GE.AND P3, PT, R58.reuse, 0x11, PT ;  /* 0x000000113a00780c */ /* 0x040fe20003f66270 */
[----:B------:R-:W-:Y:S01]  /*23f0*/  BSSY B1, `(.L_x_43) ;  /* 0x000000a000017945 */ /* 0x000fe20003800000 */
[----:B------:R-:W-:Y:S02]  /*2400*/  ISETP.GE.AND P2, PT, R58, 0x12, PT ;  /* 0x000000123a00780c */ /* 0x000fe40003f46270 */
[----:B------:R0:W-:Y:S01]  /*2410*/  @!P4 STG.E.U8 desc[UR36][R6.64+0x9], R29 ;  /* 0x0000091d0600c986 */ /* 0x0001e2000c101124 */
[C---:B------:R-:W-:Y:S02]  /*2420*/  ISETP.LT.OR P0, PT, R20.reuse, 0x9, !P0 ;  /* 0x000000091400780c */ /* 0x040fe40004701670 */
[C---:B------:R-:W-:Y:S02]  /*2430*/  ISETP.LT.OR P5, PT, R20.reuse, 0x1, !P3 ;  /* 0x000000011400780c */ /* 0x040fe40005fa1670 */
[----:B------:R-:W-:-:S02]  /*2440*/  ISETP.LT.OR P4, PT, R20, 0x1, !P2 ;  /* 0x000000011400780c */ /* 0x000fc40005781670 */
[----:B------:R-:W-:Y:S11]  /*2450*/  @P1 BRA `(.L_x_44) ;  /* 0x00000000000c1947 */ /* 0x000ff60003800000 */
[----:B------:R-:W5:Y:S02]  /*2460*/  LDG.E.U8 R56, desc[UR36][R10.64+0x8] ;  /* 0x000008240a387981 */ /* 0x000f64000c1e1100 */
[----:B-----5:R-:W-:-:S05]  /*2470*/  PRMT R0, R56, 0x8880, RZ ;  /* 0x0000888038007816 */ /* 0x020fca00000000ff */
[----:B------:R-:W-:-:S07]  /*2480*/  IMAD R3, R0, R23, RZ ;  /* 0x0000001700037224 */ /* 0x000fce00078e02ff */
.L_x_44:
[----:B------:R-:W-:Y:S05]  /*2490*/  BSYNC B1 ;  /* 0x0000000000017941 */ /* 0x000fea0003800000 */
.L_x_43:
[----:B---3--:R-:W-:Y:S01]  /*24a0*/  @!P1 IMAD R13, R30, R22, R3 ;  /* 0x000000161e0d9224 */ /* 0x008fe200078e0203 */
[----:B------:R-:W-:Y:S04]  /*24b0*/  BSSY B1, `(.L_x_45) ;  /* 0x0000006000017945 */ /* 0x000fe80003800000 */
[----:B------:R3:W-:Y:S01]  /*24c0*/  @!P1 STG.E.U8 desc[UR36][R4.64+0x8], R13 ;  /* 0x0000080d04009986 */ /* 0x0007e2000c101124 */
[----:B------:R-:W-:Y:S05]  /*24d0*/  @P0 BRA `(.L_x_46) ;  /* 0x00000000000c0947 */ /* 0x000fea0003800000 */
[----:B------:R-:W5:Y:S02]  /*24e0*/  LDG.E.U8 R56, desc[UR36][R10.64+0x9] ;  /* 0x000009240a387981 */ /* 0x000f64000c1e1100 */
[----:B-----5:R-:W-:-:S05]  /*24f0*/  PRMT R0, R56, 0x8880, RZ ;  /* 0x0000888038007816 */ /* 0x020fca00000000ff */
[----:B------:R-:W-:-:S07]  /*2500*/  IMAD R3, R0, R23, RZ ;  /* 0x0000001700037224 */ /* 0x000fce00078e02ff */
.L_x_46:
[----:B------:R-:W-:Y:S05]  /*2510*/  BSYNC B1 ;  /* 0x0000000000017941 */ /* 0x000fea0003800000 */
.L_x_45:
[----:B------:R-:W-:Y:S01]  /*2520*/  @!P0 IMAD R31, R31, R22, R3 ;  /* 0x000000161f1f8224 */ /* 0x000fe200078e0203 */
[----:B------:R-:W-:Y:S04]  /*2530*/  BSSY B1, `(.L_x_47) ;  /* 0x0000006000017945 */ /* 0x000fe80003800000 */
[----:B------:R0:W-:Y:S01]  /*2540*/  @!P0 STG.E.U8 desc[UR36][R4.64+0x9], R31 ;  /* 0x0000091f04008986 */ /* 0x0001e2000c101124 */
[----:B------:R-:W-:Y:S05]  /*2550*/  @P5 BRA `(.L_x_48) ;  /* 0x00000000000c5947 */ /* 0x000fea0003800000 */
[----:B------:R-:W5:Y:S02]  /*2560*/  LDG.E.U8 R56, desc[UR36][R8.64+0x10] ;  /* 0x0000102408387981 */ /* 0x000f64000c1e1100 */
[----:B-----5:R-:W-:-:S05]  /*2570*/  PRMT R0, R56, 0x8880, RZ ;  /* 0x0000888038007816 */ /* 0x020fca00000000ff */
[----:B------:R-:W-:-:S07]  /*2580*/  IMAD R3, R0, R23, RZ ;  /* 0x0000001700037224 */ /* 0x000fce00078e02ff */
.L_x_48:
[----:B------:R-:W-:Y:S05]  /*2590*/  BSYNC B1 ;  /* 0x0000000000017941 */ /* 0x000fea0003800000 */
.L_x_47:
[----:B---3--:R-:W-:Y:S01]  /*25a0*/  @!P5 IMAD R13, R32, R22, R3 ;  /* 0x00000016200dd224 */ /* 0x008fe200078e0203 */
[----:B------:R-:W-:Y:S04]  /*25b0*/  BSSY B1, `(.L_x_49) ;  /* 0x0000006000017945 */ /* 0x000fe80003800000 */
[----:B------:R3:W-:Y:S01]  /*25c0*/  @!P5 STG.E.U8 desc[UR36][R6.64+0x10], R13 ;  /* 0x0000100d0600d986 */ /* 0x0007e2000c101124 */
[----:B------:R-:W-:Y:S05]  /*25d0*/  @P4 BRA `(.L_x_50) ;  /* 0x00000000000c4947 */ /* 0x000fea0003800000 */
[----:B------:R-:W5:Y:S02]  /*25e0*/  LDG.E.U8 R56, desc[UR36][R8.64+0x11] ;  /* 0x0000112408387981 */ /* 0x000f64000c1e1100 */
[----:B-----5:R-:W-:-:S05]  /*25f0*/  PRMT R0, R56, 0x8880, RZ ;  /* 0x0000888038007816 */ /* 0x020fca00000000ff */
[----:B------:R-:W-:-:S07]  /*2600*/  IMAD R3, R0, R23, RZ ;  /* 0x0000001700037224 */ /* 0x000fce00078e02ff */
.L_x_50:
[----:B------:R-:W-:Y:S05]  /*2610*/  BSYNC B1 ;  /* 0x0000000000017941 */ /* 0x000fea0003800000 */
.L_x_49:
        /* <DEDUP_REMOVED lines=13> */
.L_x_52:
[----:B------:R-:W-:Y:S05]  /*26f0*/  BSYNC B1 ;  /* 0x0000000000017941 */ /* 0x000fea0003800000 */
.L_x_51:
[----:B---3--:R-:W-:Y:S01]  /*2700*/  @!P3 IMAD R13, R34, R22, R3 ;  /* 0x00000016220db224 */ /* 0x008fe200078e0203 */
[----:B------:R-:W-:Y:S04]  /*2710*/  BSSY B1, `(.L_x_53) ;  /* 0x0000006000017945 */ /* 0x000fe80003800000 */
[----:B------:R3:W-:Y:S01]  /*2720*/  @!P3 STG.E.U8 desc[UR36][R4.64+0x10], R13 ;  /* 0x0000100d0400b986 */ /* 0x0007e2000c101124 */
[----:B------:R-:W-:Y:S05]  /*2730*/  @P2 BRA `(.L_x_54) ;  /* 0x00000000000c2947 */ /* 0x000fea0003800000 */
[----:B------:R-:W5:Y:S02]  /*2740*/  LDG.E.U8 R56, desc[UR36][R10.64+0x11] ;  /* 0x000011240a387981 */ /* 0x000f64000c1e1100 */
[----:B-----5:R-:W-:-:S05]  /*2750*/  PRMT R0, R56, 0x8880, RZ ;  /* 0x0000888038007816 */ /* 0x020fca00000000ff */
[----:B------:R-:W-:-:S07]  /*2760*/  IMAD R3, R0, R23, RZ ;  /* 0x0000001700037224 */ /* 0x000fce00078e02ff */
.L_x_54:
[----:B------:R-:W-:Y:S05]  /*2770*/  BSYNC B1 ;  /* 0x0000000000017941 */ /* 0x000fea0003800000 */
.L_x_53:
[----:B------:R-:W-:Y:S01]  /*2780*/  @!P2 IMAD R35, R35, R22, R3 ;  /* 0x000000162323a224 */ /* 0x000fe200078e0203 */
[----:B------:R-:W-:Y:S04]  /*2790*/  BSSY B1, `(.L_x_55) ;  /* 0x0000006000017945 */ /* 0x000fe80003800000 */
[----:B------:R0:W-:Y:S01]  /*27a0*/  @!P2 STG.E.U8 desc[UR36][R4.64+0x11], R35 ;  /* 0x000011230400a986 */ /* 0x0001e2000c101124 */
[----:B------:R-:W-:Y:S05]  /*27b0*/  @P5 BRA `(.L_x_56) ;  /* 0x00000000000c5947 */ /* 0x000fea0003800000 */
[----:B------:R-:W5:Y:S02]  /*27c0*/  LDG.E.U8 R56, desc[UR36][R8.64+0x18] ;  /* 0x0000182408387981 */ /* 0x000f64000c1e1100 */
[----:B-----5:R-:W-:-:S05]  /*27d0*/  PRMT R0, R56, 0x8880, RZ ;  /* 0x0000888038007816 */ /* 0x020fca00000000ff */
[----:B------:R-:W-:-:S07]  /*27e0*/  IMAD R3, R0, R23, RZ ;  /* 0x0000001700037224 */ /* 0x000fce00078e02ff */
.L_x_56:
[----:B------:R-:W-:Y:S05]  /*27f0*/  BSYNC B1 ;  /* 0x0000000000017941 */ /* 0x000fea0003800000 */
.L_x_55:
[----:B---3--:R-:W-:Y:S01]  /*2800*/  @!P5 IMAD R13, R36, R22, R3 ;  /* 0x00000016240dd224 */ /* 0x008fe200078e0203 */
[----:B------:R-:W-:Y:S04]  /*2810*/  BSSY B1, `(.L_x_57) ;  /* 0x0000006000017945 */ /* 0x000fe80003800000 */
[----:B------:R3:W-:Y:S01]  /*2820*/  @!P5 STG.E.U8 desc[UR36][R6.64+0x18], R13 ;  /* 0x0000180d0600d986 */ /* 0x0007e2000c101124 */
[----:B------:R-:W-:Y:S05]  /*2830*/  @P4 BRA `(.L_x_58) ;  /* 0x00000000000c4947 */ /* 0x000fea0003800000 */
[----:B------:R-:W5:Y:S02]  /*2840*/  LDG.E.U8 R56, desc[UR36][R8.64+0x19] ;  /* 0x0000192408387981 */ /* 0x000f64000c1e1100 */
[----:B-----5:R-:W-:-:S05]  /*2850*/  PRMT R0, R56, 0x8880, RZ ;  /* 0x0000888038007816 */ /* 0x020fca00000000ff */
[----:B------:R-:W-:-:S07]  /*2860*/  IMAD R3, R0, R23, RZ ;  /* 0x0000001700037224 */ /* 0x000fce00078e02ff */
.L_x_58:
[----:B------:R-:W-:Y:S05]  /*2870*/  BSYNC B1 ;  /* 0x0000000000017941 */ /* 0x000fea0003800000 */
.L_x_57:
        /* <DEDUP_REMOVED lines=13> */
.L_x_60:
[----:B------:R-:W-:Y:S05]  /*2950*/  BSYNC B1 ;  /* 0x0000000000017941 */ /* 0x000fea0003800000 */
.L_x_59:
[----:B---3--:R-:W-:Y:S01]  /*2960*/  @!P1 IMAD R13, R38, R22, R3 ;  /* 0x00000016260d9224 */ /* 0x008fe200078e0203 */
[----:B------:R-:W-:Y:S04]  /*2970*/  BSSY B1, `(.L_x_61) ;  /* 0x0000006000017945 */ /* 0x000fe80003800000 */
[----:B------:R3:W-:Y:S01]  /*2980*/  @!P1 STG.E.U8 desc[UR36][R4.64+0x18], R13 ;  /* 0x0000180d04009986 */ /* 0x0007e2000c101124 */
[----:B------:R-:W-:Y:S05]  /*2990*/  @P4 BRA `(.L_x_62) ;  /* 0x00000000000c4947 */ /* 0x000fea0003800000 */
[----:B------:R-:W5:Y:S02]  /*29a0*/  LDG.E.U8 R56, desc[UR36][R10.64+0x19] ;  /* 0x000019240a387981 */ /* 0x000f64000c1e1100 */
[----:B-----5:R-:W-:-:S05]  /*29b0*/  PRMT R0, R56, 0x8880, RZ ;  /* 0x0000888038007816 */ /* 0x020fca00000000ff */
[----:B------:R-:W-:-:S07]  /*29c0*/  IMAD R3, R0, R23, RZ ;  /* 0x0000001700037224 */ /* 0x000fce00078e02ff */
.L_x_62:
[----:B------:R-:W-:Y:S05]  /*29d0*/  BSYNC B1 ;  /* 0x0000000000017941 */ /* 0x000fea0003800000 */
.L_x_61:
[----:B------:R-:W-:Y:S01]  /*29e0*/  @!P4 IMAD R39, R39, R22, R3 ;  /* 0x000000162727c224 */ /* 0x000fe200078e0203 */
[----:B------:R-:W-:Y:S04]  /*29f0*/  BSSY B1, `(.L_x_63) ;  /* 0x0000006000017945 */ /* 0x000fe80003800000 */
[----:B------:R0:W-:Y:S01]  /*2a00*/  @!P4 STG.E.U8 desc[UR36][R4.64+0x19], R39 ;  /* 0x000019270400c986 */ /* 0x0001e2000c101124 */
[----:B------:R-:W-:Y:S05]  /*2a10*/  @P5 BRA `(.L_x_64) ;  /* 0x00000000000c5947 */ /* 0x000fea0003800000 */
[----:B------:R-:W5:Y:S02]  /*2a20*/  LDG.E.U8 R56, desc[UR36][R8.64+0x20] ;  /* 0x0000202408387981 */ /* 0x000f64000c1e1100 */
[----:B-----5:R-:W-:-:S05]  /*2a30*/  PRMT R0, R56, 0x8880, RZ ;  /* 0x0000888038007816 */ /* 0x020fca00000000ff */
[----:B------:R-:W-:-:S07]  /*2a40*/  IMAD R3, R0, R23, RZ ;  /* 0x0000001700037224 */ /* 0x000fce00078e02ff */
.L_x_64:
[----:B------:R-:W-:Y:S05]  /*2a50*/  BSYNC B1 ;  /* 0x0000000000017941 */ /* 0x000fea0003800000 */
.L_x_63:
[----:B---3--:R-:W-:Y:S01]  /*2a60*/  @!P5 IMAD R13, R40, R22, R3 ;  /* 0x00000016280dd224 */ /* 0x008fe200078e0203 */
[----:B------:R-:W-:Y:S04]  /*2a70*/  BSSY B1, `(.L_x_65) ;  /* 0x0000006000017945 */ /* 0x000fe80003800000 */
[----:B------:R3:W-:Y:S01]  /*2a80*/  @!P5 STG.E.U8 desc[UR36][R6.64+0x20], R13 ;  /* 0x0000200d0600d986 */ /* 0x0007e2000c101124 */
[----:B------:R-:W-:Y:S05]  /*2a90*/  @P0 BRA `(.L_x_66) ;  /* 0x00000000000c0947 */ /* 0x000fea0003800000 */
[----:B------:R-:W5:Y:S02]  /*2aa0*/  LDG.E.U8 R56, desc[UR36][R8.64+0x21] ;  /* 0x0000212408387981 */ /* 0x000f64000c1e1100 */
[----:B-----5:R-:W-:-:S05]  /*2ab0*/  PRMT R0, R56, 0x8880, RZ ;  /* 0x0000888038007816 */ /* 0x020fca00000000ff */
[----:B------:R-:W-:-:S07]  /*2ac0*/  IMAD R3, R0, R23, RZ ;  /* 0x0000001700037224 */ /* 0x000fce00078e02ff */
.L_x_66:
[----:B------:R-:W-:Y:S05]  /*2ad0*/  BSYNC B1 ;  /* 0x0000000000017941 */ /* 0x000fea0003800000 */
.L_x_65:
        /* <DEDUP_REMOVED lines=13> */
.L_x_68:
[----:B------:R-:W-:Y:S05]  /*2bb0*/  BSYNC B1 ;  /* 0x0000000000017941 */ /* 0x000fea0003800000 */
.L_x_67:
[----:B---3--:R-:W-:Y:S01]  /*2bc0*/  @!P3 IMAD R13, R42, R22, R3 ;  /* 0x000000162a0db224 */ /* 0x008fe200078e0203 */
[----:B------:R-:W-:Y:S04]  /*2bd0*/  BSSY B1, `(.L_x_69) ;  /* 0x0000006000017945 */ /* 0x000fe80003800000 */
[----:B------:R3:W-:Y:S01]  /*2be0*/  @!P3 STG.E.U8 desc[UR36][R4.64+0x20], R13 ;  /* 0x0000200d0400b986 */ /* 0x0007e2000c101124 */
[----:B------:R-:W-:Y:S05]  /*2bf0*/  @P2 BRA `(.L_x_70) ;  /* 0x00000000000c2947 */ /* 0x000fea0003800000 */
[----:B------:R-:W5:Y:S02]  /*2c00*/  LDG.E.U8 R56, desc[UR36][R10.64+0x21] ;  /* 0x000021240a387981 */ /* 0x000f64000c1e1100 */
[----:B-----5:R-:W-:-:S05]  /*2c10*/  PRMT R0, R56, 0x8880, RZ ;  /* 0x0000888038007816 */ /* 0x020fca00000000ff */
[----:B------:R-:W-:-:S07]  /*2c20*/  IMAD R3, R0, R23, RZ ;  /* 0x0000001700037224 */ /* 0x000fce00078e02ff */
.L_x_70:
[----:B------:R-:W-:Y:S05]  /*2c30*/  BSYNC B1 ;  /* 0x0000000000017941 */ /* 0x000fea0003800000 */
.L_x_69:
[----:B------:R-:W-:Y:S01]  /*2c40*/  @!P2 IMAD R43, R43, R22, R3 ;  /* 0x000000162b2ba224 */ /* 0x000fe200078e0203 */
[----:B------:R-:W-:Y:S04]  /*2c50*/  BSSY B1, `(.L_x_71) ;  /* 0x0000006000017945 */ /* 0x000fe80003800000 */
[----:B------:R0:W-:Y:S01]  /*2c60*/  @!P2 STG.E.U8 desc[UR36][R4.64+0x21], R43 ;  /* 0x0000212b0400a986 */ /* 0x0001e2000c101124 */
[----:B------:R-:W-:Y:S05]  /*2c70*/  @P0 BRA `(.L_x_72) ;  /* 0x00000000000c0947 */ /* 0x000fea0003800000 */
[----:B------:R-:W5:Y:S02]  /*2c80*/  LDG.E.U8 R56, desc[UR36][R8.64+0x28] ;  /* 0x0000282408387981 */ /* 0x000f64000c1e1100 */
[----:B-----5:R-:W-:-:S05]  /*2c90*/  PRMT R0, R56, 0x8880, RZ ;  /* 0x0000888038007816 */ /* 0x020fca00000000ff */
[----:B------:R-:W-:-:S07]  /*2ca0*/  IMAD R3, R0, R23, RZ ;  /* 0x0000001700037224 */ /* 0x000fce00078e02ff */
.L_x_72:
[----:B------:R-:W-:Y:S05]  /*2cb0*/  BSYNC B1 ;  /* 0x0000000000017941 */ /* 0x000fea0003800000 */
.L_x_71:
[----:B---3--:R-:W-:Y:S01]  /*2cc0*/  @!P0 IMAD R13, R44, R22, R3 ;  /* 0x000000162c0d8224 */ /* 0x008fe200078e0203 */
[----:B------:R-:W-:Y:S04]  /*2cd0*/  BSSY B1, `(.L_x_73) ;  /* 0x0000006000017945 */ /* 0x000fe80003800000 */
[----:B------:R3:W-:Y:S01]  /*2ce0*/  @!P0 STG.E.U8 desc[UR36][R6.64+0x28], R13 ;  /* 0x0000280d06008986 */ /* 0x0007e2000c101124 */
[----:B------:R-:W-:Y:S05]  /*2cf0*/  @P5 BRA `(.L_x_74) ;  /* 0x00000000000c5947 */ /* 0x000fea0003800000 */
[----:B------:R-:W5:Y:S02]  /*2d00*/  LDG.E.U8 R56, desc[UR36][R8.64+0x29] ;  /* 0x0000292408387981 */ /* 0x000f64000c1e1100 */
[----:B-----5:R-:W-:-:S05]  /*2d10*/  PRMT R0, R56, 0x8880, RZ ;  /* 0x0000888038007816 */ /* 0x020fca00000000ff */
[----:B------:R-:W-:-:S07]  /*2d20*/  IMAD R3, R0, R23, RZ ;  /* 0x0000001700037224 */ /* 0x000fce00078e02ff */
.L_x_74:
[----:B------:R-:W-:Y:S05]  /*2d30*/  BSYNC B1 ;  /* 0x0000000000017941 */ /* 0x000fea0003800000 */
.L_x_73:
        /* <DEDUP_REMOVED lines=13> */
.L_x_76:
[----:B------:R-:W-:Y:S05]  /*2e10*/  BSYNC B1 ;  /* 0x0000000000017941 */ /* 0x000fea0003800000 */
.L_x_75:
[----:B---3--:R-:W-:Y:S01]  /*2e20*/  @!P4 IMAD R13, R46, R22, R3 ;  /* 0x000000162e0dc224 */ /* 0x008fe200078e0203 */
[----:B------:R-:W-:Y:S04]  /*2e30*/  BSSY B1, `(.L_x_77) ;  /* 0x0000006000017945 */ /* 0x000fe80003800000 */
[----:B------:R3:W-:Y:S01]  /*2e40*/  @!P4 STG.E.U8 desc[UR36][R4.64+0x28], R13 ;  /* 0x0000280d0400c986 */ /* 0x0007e2000c101124 */
[----:B------:R-:W-:Y:S05]  /*2e50*/  @P1 BRA `(.L_x_78) ;  /* 0x00000000000c1947 */ /* 0x000fea0003800000 */
[----:B------:R-:W5:Y:S02]  /*2e60*/  LDG.E.U8 R56, desc[UR36][R10.64+0x29] ;  /* 0x000029240a387981 */ /* 0x000f64000c1e1100 */
[----:B-----5:R-:W-:-:S05]  /*2e70*/  PRMT R0, R56, 0x8880, RZ ;  /* 0x0000888038007816 */ /* 0x020fca00000000ff */
[----:B------:R-:W-:-:S07]  /*2e80*/  IMAD R3, R0, R23, RZ ;  /* 0x0000001700037224 */ /* 0x000fce00078e02ff */
.L_x_78:
[----:B------:R-:W-:Y:S05]  /*2e90*/  BSYNC B1 ;  /* 0x0000000000017941 */ /* 0x000fea0003800000 */
.L_x_77:
[----:B------:R-:W-:Y:S01]  /*2ea0*/  @!P1 IMAD R47, R47, R22, R3 ;  /* 0x000000162f2f9224 */ /* 0x000fe200078e0203 */
[----:B------:R-:W-:Y:S04]  /*2eb0*/  BSSY B1, `(.L_x_79) ;  /* 0x0000006000017945 */ /* 0x000fe80003800000 */
[----:B------:R0:W-:Y:S01]  /*2ec0*/  @!P1 STG.E.U8 desc[UR36][R4.64+0x29], R47 ;  /* 0x0000292f04009986 */ /* 0x0001e2000c101124 */
[----:B------:R-:W-:Y:S05]  /*2ed0*/  @P3 BRA `(.L_x_80) ;  /* 0x00000000000c3947 */ /* 0x000fea0003800000 */
[----:B------:R-:W5:Y:S02]  /*2ee0*/  LDG.E.U8 R56, desc[UR36][R8.64+0x30] ;  /* 0x0000302408387981 */ /* 0x000f64000c1e1100 */
[----:B-----5:R-:W-:-:S05]  /*2ef0*/  PRMT R0, R56, 0x8880, RZ ;  /* 0x0000888038007816 */ /* 0x020fca00000000ff */
[----:B------:R-:W-:-:S07]  /*2f00*/  IMAD R3, R0, R23, RZ ;  /* 0x0000001700037224 */ /* 0x000fce00078e02ff */
.L_x_80:
[----:B------:R-:W-:Y:S05]  /*2f10*/  BSYNC B1 ;  /* 0x0000000000017941 */ /* 0x000fea0003800000 */
.L_x_79:
[----:B---3--:R-:W-:Y:S01]  /*2f20*/  @!P3 IMAD R13, R48, R22, R3 ;  /* 0x00000016300db224 */ /* 0x008fe200078e0203 */
[----:B------:R-:W-:Y:S04]  /*2f30*/  BSSY B1, `(.L_x_81) ;  /* 0x0000006000017945 */ /* 0x000fe80003800000 */
[----:B------:R3:W-:Y:S01]  /*2f40*/  @!P3 STG.E.U8 desc[UR36][R6.64+0x30], R13 ;  /* 0x0000300d0600b986 */ /* 0x0007e2000c101124 */
[----:B------:R-:W-:Y:S05]  /*2f50*/  @P5 BRA `(.L_x_82) ;  /* 0x00000000000c5947 */ /* 0x000fea0003800000 */
[----:B------:R-:W5:Y:S02]  /*2f60*/  LDG.E.U8 R56, desc[UR36][R8.64+0x31] ;  /* 0x0000312408387981 */ /* 0x000f64000c1e1100 */
[----:B-----5:R-:W-:-:S05]  /*2f70*/  PRMT R0, R56, 0x8880, RZ ;  /* 0x0000888038007816 */ /* 0x020fca00000000ff */
[----:B------:R-:W-:-:S07]  /*2f80*/  IMAD R3, R0, R23, RZ ;  /* 0x0000001700037224 */ /* 0x000fce00078e02ff */
.L_x_82:
[----:B------:R-:W-:Y:S05]  /*2f90*/  BSYNC B1 ;  /* 0x0000000000017941 */ /* 0x000fea0003800000 */
.L_x_81:
        /* <DEDUP_REMOVED lines=9> */
[----:B------:R-:W-:Y:S01]  /*3030*/  ISETP.LT.OR P3, PT, R20, 0x9, !P3 ;  /* 0x000000091400780c */ /* 0x000fe20005f61670 */
[----:B------:R-:W-:-:S12]  /*3040*/  @P2 BRA `(.L_x_84) ;  /* 0x00000000000c2947 */ /* 0x000fd80003800000 */
[----:B------:R-:W5:Y:S02]  /*3050*/  LDG.E.U8 R56, desc[UR36][R10.64+0x30] ;  /* 0x000030240a387981 */ /* 0x000f64000c1e1100 */
[----:B-----5:R-:W-:-:S05]  /*3060*/  PRMT R0, R56, 0x8880, RZ ;  /* 0x0000888038007816 */ /* 0x020fca00000000ff */
[----:B------:R-:W-:-:S07]  /*3070*/  IMAD R3, R0, R23, RZ ;  /* 0x0000001700037224 */ /* 0x000fce00078e02ff */
.L_x_84:
[----:B------:R-:W-:Y:S05]  /*3080*/  BSYNC B1 ;  /* 0x0000000000017941 */ /* 0x000fea0003800000 */
.L_x_83:
[----:B---3--:R-:W-:Y:S01]  /*3090*/  @!P2 IMAD R13, R50, R22, R3 ;  /* 0x00000016320da224 */ /* 0x008fe200078e0203 */
[----:B------:R-:W-:Y:S04]  /*30a0*/  BSSY B1, `(.L_x_85) ;  /* 0x0000006000017945 */ /* 0x000fe80003800000 */
[----:B------:R3:W-:Y:S01]  /*30b0*/  @!P2 STG.E.U8 desc[UR36][R4.64+0x30], R13 ;  /* 0x0000300d0400a986 */ /* 0x0007e2000c101124 */
[----:B------:R-:W-:Y:S05]  /*30c0*/  @P0 BRA `(.L_x_86) ;  /* 0x00000000000c0947 */ /* 0x000fea0003800000 */
[----:B------:R-:W5:Y:S02]  /*30d0*/  LDG.E.U8 R56, desc[UR36][R10.64+0x31] ;  /* 0x000031240a387981 */ /* 0x000f64000c1e1100 */
[----:B-----5:R-:W-:-:S05]  /*30e0*/  PRMT R0, R56, 0x8880, RZ ;  /* 0x0000888038007816 */ /* 0x020fca00000000ff */
[----:B------:R-:W-:-:S07]  /*30f0*/  IMAD R3, R0, R23, RZ ;  /* 0x0000001700037224 */ /* 0x000fce00078e02ff */
.L_x_86:
[----:B------:R-:W-:Y:S05]  /*3100*/  BSYNC B1 ;  /* 0x0000000000017941 */ /* 0x000fea0003800000 */
.L_x_85:
[----:B------:R-:W-:Y:S01]  /*3110*/  @!P0 IMAD R51, R51, R22, R3 ;  /* 0x0000001633338224 */ /* 0x000fe200078e0203 */
[----:B------:R-:W-:Y:S04]  /*3120*/  BSSY B1, `(.L_x_87) ;  /* 0x0000006000017945 */ /* 0x000fe80003800000 */
[----:B------:R0:W-:Y:S01]  /*3130*/  @!P0 STG.E.U8 desc[UR36][R4.64+0x31], R51 ;  /* 0x0000313304008986 */ /* 0x0001e2000c101124 */
[----:B------:R-:W-:Y:S05]  /*3140*/  @P5 BRA `(.L_x_88) ;  /* 0x00000000000c5947 */ /* 0x000fea0003800000 */
[----:B------:R-:W5:Y:S02]  /*3150*/  LDG.E.U8 R56, desc[UR36][R8.64+0x38] ;  /* 0x0000382408387981 */ /* 0x000f64000c1e1100 */
[----:B-----5:R-:W-:-:S05]  /*3160*/  PRMT R0, R56, 0x8880, RZ ;  /* 0x0000888038007816 */ /* 0x020fca00000000ff */
[----:B------:R-:W-:-:S07]  /*3170*/  IMAD R3, R0, R23, RZ ;  /* 0x0000001700037224 */ /* 0x000fce00078e02ff */
.L_x_88:
[----:B------:R-:W-:Y:S05]  /*3180*/  BSYNC B1 ;  /* 0x0000000000017941 */ /* 0x000fea0003800000 */
.L_x_87:
[----:B---3--:R-:W-:Y:S01]  /*3190*/  @!P5 IMAD R13, R52, R22, R3 ;  /* 0x00000016340dd224 */ /* 0x008fe200078e0203 */
[----:B------:R-:W-:Y:S04]  /*31a0*/  BSSY B1, `(.L_x_89) ;  /* 0x0000006000017945 */ /* 0x000fe80003800000 */
[----:B------:R3:W-:Y:S01]  /*31b0*/  @!P5 STG.E.U8 desc[UR36][R6.64+0x38], R13 ;  /* 0x0000380d0600d986 */ /* 0x0007e2000c101124 */
[----:B------:R-:W-:Y:S05]  /*31c0*/  @P4 BRA `(.L_x_90) ;  /* 0x00000000000c4947 */ /* 0x000fea0003800000 */
[----:B------:R-:W5:Y:S02]  /*31d0*/  LDG.E.U8 R56, desc[UR36][R8.64+0x39] ;  /* 0x0000392408387981 */ /* 0x000f64000c1e1100 */
[----:B-----5:R-:W-:-:S05]  /*31e0*/  PRMT R0, R56, 0x8880, RZ ;  /* 0x0000888038007816 */ /* 0x020fca00000000ff */
[----:B------:R-:W-:-:S07]  /*31f0*/  IMAD R3, R0, R23, RZ ;  /* 0x0000001700037224 */ /* 0x000fce00078e02ff */
.L_x_90:
[----:B------:R-:W-:Y:S05]  /*3200*/  BSYNC B1 ;  /* 0x0000000000017941 */ /* 0x000fea0003800000 */
.L_x_89:
[----:B------:R-:W-:Y:S01]  /*3210*/  @!P4 IMAD R53, R53, R22, R3 ;  /* 0x000000163535c224 */ /* 0x000fe200078e0203 */
[----:B------:R-:W-:Y:S04]  /*3220*/  BSSY B1, `(.L_x_91) ;  /* 0x0000006000017945 */ /* 0x000fe80003800000 */
[----:B------:R0:W-:Y:S01]  /*3230*/  @!P4 STG.E.U8 desc[UR36][R6.64+0x39], R53 ;  /* 0x000039350600c986 */ /* 0x0001e2000c101124 */
[----:B------:R-:W-:Y:S05]  /*3240*/  @P3 BRA `(.L_x_92) ;  /* 0x00000000000c3947 */ /* 0x000fea0003800000 */
[----:B------:R-:W5:Y:S02]  /*3250*/  LDG.E.U8 R56, desc[UR36][R10.64+0x38] ;  /* 0x000038240a387981 */ /* 0x000f64000c1e1100 */
[----:B-----5:R-:W-:-:S05]  /*3260*/  PRMT R0, R56, 0x8880, RZ ;  /* 0x0000888038007816 */ /* 0x020fca00000000ff */
[----:B------:R-:W-:-:S07]  /*3270*/  IMAD R3, R0, R23, RZ ;  /* 0x0000001700037224 */ /* 0x000fce00078e02ff */
.L_x_92:
[----:B------:R-:W-:Y:S05]  /*3280*/  BSYNC B1 ;  /* 0x0000000000017941 */ /* 0x000fea0003800000 */
.L_x_91:
[----:B0123--:R-:W-:Y:S01]  /*3290*/  @!P3 IMAD R7, R54, R22, R3 ;  /* 0x000000163607b224 */ /* 0x00ffe200078e0203 */
[----:B------:R-:W-:Y:S01]  /*32a0*/  ISETP.LT.OR P1, PT, R20, 0x9, !P1 ;  /* 0x000000091400780c */ /* 0x000fe20004f21670 */
[----:B------:R-:W-:Y:S03]  /*32b0*/  BSSY B1, `(.L_x_93) ;  /* 0x0000006000017945 */ /* 0x000fe60003800000 */
[----:B------:R0:W-:Y:S09]  /*32c0*/  @!P3 STG.E.U8 desc[UR36][R4.64+0x38], R7 ;  /* 0x000038070400b986 */ /* 0x0001f2000c101124 */
[----:B------:R-:W-:Y:S05]  /*32d0*/  @P1 BRA `(.L_x_94) ;  /* 0x00000000000c1947 */ /* 0x000fea0003800000 */
[----:B------:R-:W2:Y:S02]  /*32e0*/  LDG.E.U8 R56, desc[UR36][R10.64+0x39] ;  /* 0x000039240a387981 */ /* 0x000ea4000c1e1100 */
[----:B--2---:R-:W-:-:S05]  /*32f0*/  PRMT R0, R56, 0x8880, RZ ;  /* 0x0000888038007816 */ /* 0x004fca00000000ff */
[----:B------:R-:W-:-:S07]  /*3300*/  IMAD R3, R0, R23, RZ ;  /* 0x0000001700037224 */ /* 0x000fce00078e02ff */
.L_x_94:
[----:B------:R-:W-:Y:S05]  /*3310*/  BSYNC B1 ;  /* 0x0000000000017941 */ /* 0x000fea0003800000 */
.L_x_93:
[----:B------:R-:W-:Y:S01]  /*3320*/  IMAD R3, R55, R22, R3 ;  /* 0x0000001637037224 */ /* 0x000fe200078e0203 */
[----:B------:R-:W-:Y:S06]  /*3330*/  @P1 BRA `(.L_x_95) ;  /* 0x0000000400c81947 */ /* 0x000fec0003800000 */
[----:B------:R1:W-:Y:S01]  /*3340*/  STG.E.U8 desc[UR36][R4.64+0x39], R3 ;  /* 0x0000390304007986 */ /* 0x0003e2000c101124 */
[----:B------:R-:W-:Y:S05]  /*3350*/  BRA `(.L_x_95) ;  /* 0x0000000400c07947 */ /* 0x000fea0003800000 */
.L_x_30:
[C---:B------:R-:W-:Y:S02]  /*3360*/  ISETP.GE.AND P1, PT, R58.reuse, 0x1, PT ;  /* 0x000000013a00780c */ /* 0x040fe40003f26270 */
[----:B------:R-:W-:Y:S02]  /*3370*/  ISETP.GE.AND P0, PT, R58, 0x2, PT ;  /* 0x000000023a00780c */ /* 0x000fe40003f06270 */
[C---:B------:R-:W-:Y:S02]  /*3380*/  ISETP.LT.OR P4, PT, R20.reuse, 0x1, !P1 ;  /* 0x000000011400780c */ /* 0x040fe40004f81670 */
[C---:B------:R-:W-:Y:S02]  /*3390*/  ISETP.LT.OR P5, PT, R20.reuse, 0x1, !P0 ;  /* 0x000000011400780c */ /* 0x040fe400047a1670 */
[C---:B------:R-:W-:Y:S02]  /*33a0*/  ISETP.LT.OR P1, PT, R20.reuse, 0x9, !P1 ;  /* 0x000000091400780c */ /* 0x040fe40004f21670 */
[----:B------:R-:W-:-:S02]  /*33b0*/  ISETP.LT.OR P0, PT, R20, 0x9, !P0 ;  /* 0x000000091400780c */ /* 0x000fc40004701670 */
[C---:B------:R-:W-:Y:S02]  /*33c0*/  ISETP.GE.AND P3, PT, R58.reuse, 0x9, PT ;  /* 0x000000093a00780c */ /* 0x040fe40003f66270 */
[----:B------:R-:W-:-:S03]  /*33d0*/  ISETP.GE.AND P2, PT, R58, 0xa, PT ;  /* 0x0000000a3a00780c */ /* 0x000fc60003f46270 */
[-C--:B------:R-:W-:Y:S02]  /*33e0*/  @!P4 IMAD R3, R24, R22.reuse, RZ ;  /* 0x000000161803c224 */ /* 0x080fe400078e02ff */
[-C--:B------:R-:W-:Y:S02]  /*33f0*/  @!P5 IMAD R25, R25, R22.reuse, RZ ;  /* 0x000000161919d224 */ /* 0x080fe400078e02ff */
[-C--:B------:R-:W-:Y:S01]  /*3400*/  @!P1 IMAD R9, R26, R22.reuse, RZ ;  /* 0x000000161a099224 */ /* 0x080fe200078e02ff */
[----:B------:R0:W-:Y:S01]  /*3410*/  @!P4 STG.E.U8 desc[UR36][R6.64], R3 ;  /* 0x000000030600c986 */ /* 0x0001e2000c101124 */
[C---:B------:R-:W-:Y:S01]  /*3420*/  ISETP.LT.OR P4, PT, R20.reuse, 0x1, !P3 ;  /* 0x000000011400780c */ /* 0x040fe20005f81670 */
[----:B------:R-:W-:Y:S02]  /*3430*/  @!P0 IMAD R27, R27, R22, RZ ;  /* 0x000000161b1b8224 */ /* 0x000fe400078e02ff */
[----:B------:R-:W-:Y:S01]  /*3440*/  @!P5 STG.E.U8 desc[UR36][R6.64+0x1], R25 ;  /* 0x000001190600d986 */ /* 0x000fe2000c101124 */
[----:B------:R-:W-:-:S02]  /*3450*/  ISETP.LT.OR P5, PT, R20, 0x1, !P2 ;  /* 0x000000011400780c */ /* 0x000fc400057a1670 */
[C---:B------:R-:W-:Y:S01]  /*3460*/  ISETP.LT.OR P2, PT, R20.reuse, 0x9, !P2 ;  /* 0x000000091400780c */ /* 0x040fe20005741670 */
[----:B------:R1:W-:Y:S01]  /*3470*/  @!P1 STG.E.U8 desc[UR36][R4.64], R9 ;  /* 0x0000000904009986 */ /* 0x0003e2000c101124 */
[----:B------:R-:W-:Y:S02]  /*3480*/  ISETP.LT.OR P1, PT, R20, 0x9, !P3 ;  /* 0x000000091400780c */ /* 0x000fe40005f21670 */
[C---:B------:R-:W-:Y:S01]  /*3490*/  ISETP.GE.AND P3, PT, R58.reuse, 0x11, PT ;  /* 0x000000113a00780c */ /* 0x040fe20003f66270 */
[----:B------:R-:W-:Y:S01]  /*34a0*/  @!P0 STG.E.U8 desc[UR36][R4.64+0x1], R27 ;  /* 0x0000011b04008986 */ /* 0x000fe2000c101124 */
[----:B------:R-:W-:Y:S01]  /*34b0*/  ISETP.GE.AND P0, PT, R58, 0x12, PT ;  /* 0x000000123a00780c */ /* 0x000fe20003f06270 */
[----:B------:R-:W-:-:S04]  /*34c0*/  @!P4 IMAD R11, R28, R22, RZ ;  /* 0x000000161c0bc224 */ /* 0x000fc800078e02ff */
[-C--:B------:R-:W-:Y:S01]  /*34d0*/  @!P5 IMAD R29, R29, R22.reuse, RZ ;  /* 0x000000161d1dd224 */ /* 0x080fe200078e02ff */
[----:B------:R-:W-:Y:S01]  /*34e0*/  @!P4 STG.E.U8 desc[UR36][R6.64+0x8], R11 ;  /* 0x0000080b0600c986 */ /* 0x000fe2000c101124 */
[C---:B------:R-:W-:Y:S01]  /*34f0*/  ISETP.LT.OR P4, PT, R20.reuse, 0x1, !P3 ;  /* 0x000000011400780c */ /* 0x040fe20005f81670 */
[-C--:B------:R-:W-:Y:S02]  /*3500*/  @!P2 IMAD R31, R31, R22.reuse, RZ ;  /* 0x000000161f1fa224 */ /* 0x080fe400078e02ff */
[----:B------:R-:W-:Y:S01]  /*3510*/  @!P5 STG.E.U8 desc[UR36][R6.64+0x9], R29 ;  /* 0x0000091d0600d986 */ /* 0x000fe2000c101124 */
[----:B------:R-:W-:Y:S01]  /*3520*/  ISETP.LT.OR P5, PT, R20, 0x1, !P0 ;  /* 0x000000011400780c */ /* 0x000fe200047a1670 */
[----:B0-----:R-:W-:Y:S01]  /*3530*/  @!P1 IMAD R3, R30, R22, RZ ;  /* 0x000000161e039224 */ /* 0x001fe200078e02ff */
[----:B------:R-:W-:Y:S01]  /*3540*/  ISETP.LT.OR P0, PT, R20, 0x9, !P0 ;  /* 0x000000091400780c */ /* 0x000fe20004701670 */
[----:B------:R-:W-:Y:S01]  /*3550*/  @!P2 STG.E.U8 desc[UR36][R4.64+0x9], R31 ;  /* 0x0000091f0400a986 */ /* 0x000fe2000c101124 */
[----:B------:R-:W-:-:S03]  /*3560*/  ISETP.GE.AND P2, PT, R58, 0x19, PT ;  /* 0x000000193a00780c */ /* 0x000fc60003f46270 */
[----:B------:R0:W-:Y:S01]  /*3570*/  @!P1 STG.E.U8 desc[UR36][R4.64+0x8], R3 ;  /* 0x0000080304009986 */ /* 0x0001e2000c101124 */
[----:B------:R-:W-:Y:S01]  /*3580*/  ISETP.LT.OR P1, PT, R20, 0x9, !P3 ;  /* 0x000000091400780c */ /* 0x000fe20005f21670 */
[----:B-1----:R-:W-:Y:S01]  /*3590*/  @!P4 IMAD R9, R32, R22, RZ ;  /* 0x000000162009c224 */ /* 0x002fe200078e02ff */
[----:B------:R-:W-:-:S03]  /*35a0*/  ISETP.GE.AND P3, PT, R58, 0x1a, PT ;  /* 0x0000001a3a00780c */ /* 0x000fc60003f66270 */
[-C--:B------:R-:W-:Y:S01]  /*35b0*/  @!P5 IMAD R33, R33, R22.reuse, RZ ;  /* 0x000000162121d224 */ /* 0x080fe200078e02ff */
[----:B------:R-:W-:Y:S01]  /*35c0*/  @!P4 STG.E.U8 desc[UR36][R6.64+0x10], R9 ;  /* 0x000010090600c986 */ /* 0x000fe2000c101124 */
[C---:B------:R-:W-:Y:S01]  /*35d0*/  ISETP.LT.OR P4, PT, R20.reuse, 0x1, !P3 ;  /* 0x000000011400780c */ /* 0x040fe20005f81670 */
[-C--:B------:R-:W-:Y:S01]  /*35e0*/  @!P0 IMAD R35, R35, R22.reuse, RZ ;  /* 0x0000001623238224 */ /* 0x080fe200078e02ff */
[C---:B------:R-:W-:Y:S01]  /*35f0*/  ISETP.LT.OR P3, PT, R20.reuse, 0x9, !P3 ;  /* 0x000000091400780c */ /* 0x040fe20005f61670 */
[----:B------:R-:W-:Y:S01]  /*3600*/  @!P5 STG.E.U8 desc[UR36][R6.64+0x11], R33 ;  /* 0x000011210600d986 */ /* 0x000fe2000c101124 */
[----:B------:R-:W-:Y:S02]  /*3610*/  ISETP.LT.OR P5, PT, R20, 0x1, !P2 ;  /* 0x000000011400780c */ /* 0x000fe400057a1670 */
[----:B0-----:R-:W-:Y:S01]  /*3620*/  @!P1 IMAD R3, R34, R22, RZ ;  /* 0x0000001622039224 */ /* 0x001fe200078e02ff */
[----:B------:R-:W-:Y:S01]  /*3630*/  @!P0 STG.E.U8 desc[UR36][R4.64+0x11], R35 ;  /* 0x0000112304008986 */ /* 0x000fe2000c101124 */
[----:B------:R-:W-:-:S02]  /*3640*/  ISETP.LT.OR P2, PT, R20, 0x9, !P2 ;  /* 0x000000091400780c */ /* 0x000fc40005741670 */
[C---:B------:R-:W-:Y:S01]  /*3650*/  ISETP.GE.AND P0, PT, R58.reuse, 0x21, PT ;  /* 0x000000213a00780c */ /* 0x040fe20003f06270 */
[----:B------:R0:W-:Y:S01]  /*3660*/  @!P1 STG.E.U8 desc[UR36][R4.64+0x10], R3 ;  /* 0x0000100304009986 */ /* 0x0001e2000c101124 */
[----:B------:R-:W-:Y:S01]  /*3670*/  ISETP.GE.AND P1, PT, R58, 0x22, PT ;  /* 0x000000223a00780c */ /* 0x000fe20003f26270 */
[-C--:B------:R-:W-:Y:S02]  /*3680*/  @!P4 IMAD R37, R37, R22.reuse, RZ ;  /* 0x000000162525c224 */ /* 0x080fe400078e02ff */
[-C--:B------:R-:W-:Y:S02]  /*3690*/  @!P3 IMAD R39, R39, R22.reuse, RZ ;  /* 0x000000162727b224 */ /* 0x080fe400078e02ff */
[-C--:B------:R-:W-:Y:S01]  /*36a0*/  @!P5 IMAD R11, R36, R22.reuse, RZ ;  /* 0x00000016240bd224 */ /* 0x080fe200078e02ff */
[----:B------:R-:W-:Y:S01]  /*36b0*/  @!P4 STG.E.U8 desc[UR36][R6.64+0x19], R37 ;  /* 0x000019250600c986 */ /* 0x000fe2000c101124 */
[C---:B------:R-:W-:Y:S02]  /*36c0*/  ISETP.LT.OR P4, PT, R20.reuse, 0x1, !P0 ;  /* 0x000000011400780c */ /* 0x040fe40004781670 */
[C---:B------:R-:W-:Y:S01]  /*36d0*/  ISETP.LT.OR P0, PT, R20.reuse, 0x9, !P0 ;  /* 0x000000091400780c */ /* 0x040fe20004701670 */
[----:B------:R-:W-:Y:S01]  /*36e0*/  @!P5 STG.E.U8 desc[UR36][R6.64+0x18], R11 ;  /* 0x0000180b0600d986 */ /* 0x000fe2000c101124 */
[----:B------:R-:W-:Y:S01]  /*36f0*/  ISETP.LT.OR P5, PT, R20, 0x1, !P1 ;  /* 0x000000011400780c */ /* 0x000fe20004fa1670 */
[----:B0-----:R-:W-:Y:S01]  /*3700*/  @!P2 IMAD R3, R38, R22, RZ ;  /* 0x000000162603a224 */ /* 0x001fe200078e02ff */
[----:B------:R-:W-:Y:S01]  /*3710*/  ISETP.LT.OR P1, PT, R20, 0x9, !P1 ;  /* 0x000000091400780c */ /* 0x000fe20004f21670 */
[----:B------:R-:W-:Y:S01]  /*3720*/  @!P3 STG.E.U8 desc[UR36][R4.64+0x19], R39 ;  /* 0x000019270400b986 */ /* 0x000fe2000c101124 */
[----:B------:R-:W-:-:S03]  /*3730*/  ISETP.GE.AND P3, PT, R58, 0x29, PT ;  /* 0x000000293a00780c */ /* 0x000fc60003f66270 */
[----:B------:R0:W-:Y:S01]  /*3740*/  @!P2 STG.E.U8 desc[UR36][R4.64+0x18], R3 ;  /* 0x000018030400a986 */ /* 0x0001e2000c101124 */
[----:B------:R-:W-:Y:S01]  /*3750*/  ISETP.GE.AND P2, PT, R58, 0x2a, PT ;  /* 0x0000002a3a00780c */ /* 0x000fe20003f46270 */
[----:B------:R-:W-:-:S04]  /*3760*/  @!P4 IMAD R9, R40, R22, RZ ;  /* 0x000000162809c224 */ /* 0x000fc800078e02ff */
[-C--:B------:R-:W-:Y:S01]  /*3770*/  @!P5 IMAD R41, R41, R22.reuse, RZ ;  /* 0x000000162929d224 */ /* 0x080fe200078e02ff */
[----:B------:R-:W-:Y:S01]  /*3780*/  @!P4 STG.E.U8 desc[UR36][R6.64+0x20], R9 ;  /* 0x000020090600c986 */ /* 0x000fe2000c101124 */
[C---:B------:R-:W-:Y:S01]  /*3790*/  ISETP.LT.OR P4, PT, R20.reuse, 0x1, !P3 ;  /* 0x000000011400780c */ /* 0x040fe20005f81670 */
[-C--:B------:R-:W-:Y:S01]  /*37a0*/  @!P1 IMAD R43, R43, R22.reuse, RZ ;  /* 0x000000162b2b9224 */ /* 0x080fe200078e02ff */
        /* <DEDUP_REMOVED lines=25> */
[----:B------:R1:W-:Y:S01]  /*3940*/  @!P4 STG.E.U8 desc[UR36][R6.64+0x30], R9 ;  /* 0x000030090600c986 */ /* 0x0003e2000c101124 */
[C---:B------:R-:W-:Y:S01]  /*3950*/  ISETP.LT.OR P4, PT, R20.reuse, 0x1, !P2 ;  /* 0x000000011400780c */ /* 0x040fe20005781670 */
[-C--:B------:R-:W-:Y:S01]  /*3960*/  @!P0 IMAD R51, R51, R22.reuse, RZ ;  /* 0x0000001633338224 */ /* 0x080fe200078e02ff */
[C---:B------:R-:W-:Y:S01]  /*3970*/  ISETP.LT.OR P2, PT, R20.reuse, 0x9, !P2 ;  /* 0x000000091400780c */ /* 0x040fe20005741670 */
[----:B------:R2:W-:Y:S01]  /*3980*/  @!P5 STG.E.U8 desc[UR36][R6.64+0x31], R49 ;  /* 0x000031310600d986 */ /* 0x0005e2000c101124 */
[----:B------:R-:W-:Y:S01]  /*3990*/  ISETP.LT.OR P5, PT, R20, 0x1, !P3 ;  /* 0x000000011400780c */ /* 0x000fe20005fa1670 */
[-C--:B0-----:R-:W-:Y:S01]  /*39a0*/  @!P1 IMAD R3, R50, R22.reuse, RZ ;  /* 0x0000001632039224 */ /* 0x081fe200078e02ff */
[----:B------:R-:W-:Y:S01]  /*39b0*/  ISETP.LT.OR P3, PT, R20, 0x9, !P3 ;  /* 0x000000091400780c */ /* 0x000fe20005f61670 */
[----:B------:R2:W-:Y:S04]  /*39c0*/  @!P0 STG.E.U8 desc[UR36][R4.64+0x31], R51 ;  /* 0x0000313304008986 */ /* 0x0005e8000c101124 */
[----:B------:R2:W-:Y:S02]  /*39d0*/  @!P1 STG.E.U8 desc[UR36][R4.64+0x30], R3 ;  /* 0x0000300304009986 */ /* 0x0005e4000c101124 */
[----:B------:R-:W-:-:S02]  /*39e0*/  @!P4 IMAD R11, R52, R22, RZ ;  /* 0x00000016340bc224 */ /* 0x000fc400078e02ff */
[-C--:B-1----:R-:W-:Y:S02]  /*39f0*/  @!P2 IMAD R9, R54, R22.reuse, RZ ;  /* 0x000000163609a224 */ /* 0x082fe400078e02ff */
[-C--:B------:R-:W-:Y:S01]  /*3a00*/  @!P5 IMAD R53, R53, R22.reuse, RZ ;  /* 0x000000163535d224 */ /* 0x080fe200078e02ff */
[----:B------:R2:W-:Y:S01]  /*3a10*/  @!P4 STG.E.U8 desc[UR36][R6.64+0x38], R11 ;  /* 0x0000380b0600c986 */ /* 0x0005e2000c101124 */
[----:B------:R-:W-:-:S03]  /*3a20*/  @!P3 IMAD R55, R55, R22, RZ ;  /* 0x000000163737b224 */ /* 0x000fc600078e02ff */
[----:B------:R2:W-:Y:S04]  /*3a30*/  @!P5 STG.E.U8 desc[UR36][R6.64+0x39], R53 ;  /* 0x000039350600d986 */ /* 0x0005e8000c101124 */
[----:B------:R2:W-:Y:S04]  /*3a40*/  @!P2 STG.E.U8 desc[UR36][R4.64+0x38], R9 ;  /* 0x000038090400a986 */ /* 0x0005e8000c101124 */
[----:B------:R2:W-:Y:S02]  /*3a50*/  @!P3 STG.E.U8 desc[UR36][R4.64+0x39], R55 ;  /* 0x000039370400b986 */ /* 0x0005e4000c101124 */
.L_x_95:
[----:B------:R-:W-:Y:S05]  /*3a60*/  BSYNC B0 ;  /* 0x0000000000007941 */ /* 0x000fea0003800000 */
.L_x_29:
[----:B------:R-:W-:Y:S01]  /*3a70*/  ULDC UR4, c[0x0][0xc] ;  /* 0x0000030000047ab9 */ /* 0x000fe20000000800 */
[----:B------:R-:W-:Y:S01]  /*3a80*/  ULDC UR5, c[0x0][0x10] ;  /* 0x0000040000057ab9 */ /* 0x000fe20000000800 */
[----:B-12---:R-:W1:Y:S01]  /*3a90*/  LDC R3, c[0x0][0x14] ;  /* 0x00000500ff037b82 */ /* 0x006e620000000800 */
[----:B------:R-:W-:Y:S01]  /*3aa0*/  UIMAD.WIDE.U32 UR4, UR4, UR5, URZ ;  /* 0x00000005040472a5 */ /* 0x000fe2000f8e003f */
[----:B------:R-:W-:Y:S01]  /*3ab0*/  PRMT R0, RZ, 0x7610, R0 ;  /* 0x00007610ff007816 */ /* 0x000fe20000000000 */
[----:B------:R-:W-:Y:S02]  /*3ac0*/  IMAD.MOV.U32 R58, RZ, RZ, -0x1 ;  /* 0xffffffffff3a7424 */ /* 0x000fe400078e00ff */
[----:B------:R-:W-:Y:S02]  /*3ad0*/  IMAD.MOV.U32 R59, RZ, RZ, -0x1 ;  /* 0xffffffffff3b7424 */ /* 0x000fe400078e00ff */
[----:B-1----:R-:W-:-:S04]  /*3ae0*/  IMAD.WIDE.U32 R16, R3, UR4, R16 ;  /* 0x0000000403107c25 */ /* 0x002fc8000f8e0010 */
[----:B------:R-:W-:Y:S01]  /*3af0*/  IMAD R3, R3, UR5, RZ ;  /* 0x0000000503037c24 */ /* 0x000fe2000f8e02ff */
[----:B------:R-:W-:Y:S02]  /*3b00*/  ULDC.64 UR4, c[0x0][0x650] ;  /* 0x0001940000047ab9 */ /* 0x000fe40000000a00 */
[----:B------:R-:W-:Y:S01]  /*3b10*/  ISETP.GE.U32.AND P0, PT, R16, UR4, PT ;  /* 0x0000000410007c0c */ /* 0x000fe2000bf06070 */
[----:B------:R-:W-:-:S05]  /*3b20*/  IMAD.IADD R17, R17, 0x1, R3 ;  /* 0x0000000111117824 */ /* 0x000fca00078e0203 */
[----:B------:R-:W-:-:S13]  /*3b30*/  ISETP.GE.U32.AND.EX P0, PT, R17, UR5, PT, P0 ;  /* 0x0000000511007c0c */ /* 0x000fda000bf06100 */
[----:B------:R-:W-:Y:S05]  /*3b40*/  @P0 BRA `(.L_x_96) ;  /* 0x0000000400640947 */ /* 0x000fea0003800000 */
[----:B------:R-:W1:Y:S01]  /*3b50*/  S2R R12, SR_CTAID.X ;  /* 0x00000000000c7919 */ /* 0x000e620000002500 */
[----:B------:R-:W2:Y:S01]  /*3b60*/  LDC.64 R10, c[0x0][0x628] ;  /* 0x00018a00ff0a7b82 */ /* 0x000ea20000000a00 */
[----:B------:R-:W-:Y:S01]  /*3b70*/  ULDC UR4, c[0x0][0x150] ;  /* 0x0000540000047ab9 */ /* 0x000fe20000000800 */
[----:B------:R-:W-:Y:S01]  /*3b80*/  IMAD.MOV.U32 R8, RZ, RZ, R16 ;  /* 0x000000ffff087224 */ /* 0x000fe200078e0010 */
[----:B------:R-:W3:Y:S01]  /*3b90*/  S2R R24, SR_CTAID.Y ;  /* 0x0000000000187919 */ /* 0x000ee20000002600 */
[----:B------:R-:W-:-:S04]  /*3ba0*/  IMAD.MOV.U32 R9, RZ, RZ, R17 ;  /* 0x000000ffff097224 */ /* 0x000fc800078e0011 */
[----:B------:R-:W0:Y:S08]  /*3bb0*/  LDC R21, c[0x0][0x144] ;  /* 0x00005100ff157b82 */ /* 0x000e300000000800 */
[----:B------:R-:W0:Y:S08]  /*3bc0*/  LDC R0, c[0x0][0x630] ;  /* 0x00018c00ff007b82 */ /* 0x000e300000000800 */
[----:B------:R-:W0:Y:S01]  /*3bd0*/  LDC.64 R14, c[0x0][0x620] ;  /* 0x00018800ff0e7b82 */ /* 0x000e220000000a00 */
[----:B--2---:R-:W-:-:S04]  /*3be0*/  ISETP.NE.U32.AND P0, PT, R10, RZ, PT ;  /* 0x000000ff0a00720c */ /* 0x004fc80003f05070 */
[----:B------:R-:W-:Y:S02]  /*3bf0*/  ISETP.NE.AND.EX P0, PT, R11, RZ, PT, P0 ;  /* 0x000000ff0b00720c */ /* 0x000fe40003f05300 */
[----:B-1----:R-:W-:-:S05]  /*3c00*/  I2FP.F32.U32 R3, R12 ;  /* 0x0000000c00037245 */ /* 0x002fca0000201000 */
[----:B------:R-:W-:-:S04]  /*3c10*/  FMUL R3, R3, UR4 ;  /* 0x0000000403037c20 */ /* 0x000fc80008400000 */
[----:B------:R1:W2:Y:S02]  /*3c20*/  F2I.U32.TRUNC.NTZ R20, R3 ;  /* 0x0000000300147305 */ /* 0x0002a4000020f000 */
[----:B---3--:R-:W-:Y:S05]  /*3c30*/  @!P0 BRA `(.L_x_97) ;  /* 0x0000000000288947 */ /* 0x008fea0003800000 */
[----:B-1----:R-:W1:Y:S02]  /*3c40*/  LDC R3, c[0x0][0x634] ;  /* 0x00018d00ff037b82 */ /* 0x002e640000000800 */
[----:B-1----:R-:W-:-:S05]  /*3c50*/  IADD3 R3, P0, R16, R3, RZ ;  /* 0x0000000310037210 */ /* 0x002fca0007f1e0ff */
[----:B------:R-:W-:-:S04]  /*3c60*/  IMAD.X R13, RZ, RZ, R17, P0 ;  /* 0x000000ffff0d7224 */ /* 0x000fc800000e0611 */
[----:B0---4-:R-:W-:-:S04]  /*3c70*/  IMAD.WIDE.U32 R4, R13, R10, RZ ;  /* 0x0000000a0d047225 */ /* 0x011fc800078e00ff */
[----:B------:R-:W-:-:S04]  /*3c80*/  IMAD.WIDE.U32 R6, P0, R3, R11, R4 ;  /* 0x0000000b03067225 */ /* 0x000fc80007800004 */
[----:B------:R-:W-:-:S04]  /*3c90*/  IMAD.WIDE.U32 R4, R3, R10, RZ ;  /* 0x0000000a03047225 */ /* 0x000fc800078e00ff */
[----:B------:R-:W-:Y:S01]  /*3ca0*/  IMAD.X R9, RZ, RZ, RZ, P0 ;  /* 0x000000ffff097224 */ /* 0x000fe200000e06ff */
[----:B------:R-:W-:Y:S01]  /*3cb0*/  IADD3 RZ, P0, R5, R6, RZ ;  /* 0x0000000605ff7210 */ /* 0x000fe20007f1e0ff */
[----:B------:R-:W-:-:S04]  /*3cc0*/  IMAD.MOV.U32 R8, RZ, RZ, R7 ;  /* 0x000000ffff087224 */ /* 0x000fc800078e0007 */
[----:B------:R-:W-:-:S08]  /*3cd0*/  IMAD.WIDE.U32.X R8, R13, R11, R8, P0 ;  /* 0x0000000b0d087225 */ /* 0x000fd000000e0408 */
.L_x_97:
[----:B------:R-:W3:Y:S01]  /*3ce0*/  LDC.64 R30, c[0x0][0x640] ;  /* 0x00019000ff1e7b82 */ /* 0x000ee20000000a00 */
[-CC-:B0-----:R-:W-:Y:S01]  /*3cf0*/  SHF.R.U64 R59, R8, R0.reuse, R9.reuse ;  /* 0x00000000083b7219 */ /* 0x181fe20000001209 */
[----:B--2---:R-:W-:Y:S01]  /*3d00*/  IMAD.MOV R20, RZ, RZ, -R20 ;  /* 0x000000ffff147224 */ /* 0x004fe200078e0a14 */
[----:B------:R-:W-:Y:S01]  /*3d10*/  SHF.R.U32.HI R0, RZ, R0, R9 ;  /* 0x00000000ff007219 */ /* 0x000fe20000011609 */
[----:B------:R-:W-:Y:S01]  /*3d20*/  ULDC UR4, c[0x0][0x154] ;  /* 0x0000550000047ab9 */ /* 0x000fe20000000800 */
[----:B-1----:R-:W-:Y:S01]  /*3d30*/  IADD3 R3, P0, RZ, -R59, RZ ;  /* 0x8000003bff037210 */ /* 0x002fe20007f1e0ff */
[----:B------:R-:W-:Y:S02]  /*3d40*/  IMAD R26, R21, R20, R12 ;  /* 0x00000014151a7224 */ /* 0x000fe400078e020c */
[----:B------:R-:W0:Y:S01]  /*3d50*/  LDC R6, c[0x0][0x618] ;  /* 0x00018600ff067b82 */ /* 0x000e220000000800 */
[----:B------:R-:W-:Y:S02]  /*3d60*/  IMAD.MOV.U32 R7, RZ, RZ, 0x1 ;  /* 0x00000001ff077424 */ /* 0x000fe400078e00ff */
[----:B----4-:R-:W-:-:S04]  /*3d70*/  IMAD.X R5, RZ, RZ, ~R0, P0 ;  /* 0x000000ffff057224 */ /* 0x010fc800000e0e00 */
[-C--:B------:R-:W-:Y:S01]  /*3d80*/  IMAD R0, R5, R14.reuse, RZ ;  /* 0x0000000e05007224 */ /* 0x080fe200078e02ff */
[----:B------:R-:W1:Y:S01]  /*3d90*/  LDC R8, c[0x0][0x608] ;  /* 0x00018200ff087b82 */ /* 0x000e620000000800 */
[----:B------:R-:W-:-:S04]  /*3da0*/  IMAD.WIDE.U32 R4, R3, R14, R16 ;  /* 0x0000000e03047225 */ /* 0x000fc800078e0010 */
[----:B------:R-:W-:Y:S01]  /*3db0*/  IMAD R3, R3, R15, R0 ;  /* 0x0000000f03037224 */ /* 0x000fe200078e0200 */
[----:B------:R-:W-:Y:S02]  /*3dc0*/  I2FP.F32.U32 R0, R24 ;  /* 0x0000001800007245 */ /* 0x000fe40000201000 */
[----:B------:R-:W2:Y:S01]  /*3dd0*/  LDC R28, c[0x0][0x658] ;  /* 0x00019600ff1c7b82 */ /* 0x000ea20000000800 */
[----:B------:R-:W-:Y:S01]  /*3de0*/  IMAD.IADD R3, R5, 0x1, R3 ;  /* 0x0000000105037824 */ /* 0x000fe200078e0203 */
[----:B---3--:R-:W-:Y:S01]  /*3df0*/  ISETP.NE.U32.AND P0, PT, R30, RZ, PT ;  /* 0x000000ff1e00720c */ /* 0x008fe20003f05070 */
[----:B------:R-:W-:Y:S01]  /*3e00*/  FMUL R0, R0, UR4 ;  /* 0x0000000400007c20 */ /* 0x000fe20008400000 */
[----:B------:R-:W-:Y:S02]  /*3e10*/  IMAD.MOV.U32 R5, RZ, RZ, -0x1 ;  /* 0xffffffffff057424 */ /* 0x000fe400078e00ff */
[----:B------:R-:W-:Y:S01]  /*3e20*/  ISETP.NE.AND.EX P0, PT, R31, RZ, PT, P0 ;  /* 0x000000ff1f00720c */ /* 0x000fe20003f05300 */
[----:B------:R3:W4:Y:S01]  /*3e30*/  F2I.U32.TRUNC.NTZ R13, R0 ;  /* 0x00000000000d7305 */ /* 0x000722000020f000 */
[----:B------:R-:W3:Y:S01]  /*3e40*/  LDC R15, c[0x0][0x148] ;  /* 0x00005200ff0f7b82 */ /* 0x000ee20000000800 */
[----:B0-----:R-:W-:-:S02]  /*3e50*/  SHF.R.U64 R12, R4, R6, R3 ;  /* 0x00000006040c7219 */ /* 0x001fc40000001203 */
[----:B------:R-:W-:-:S05]  /*3e60*/  SHF.R.U32.HI R3, RZ, R6, R3 ;  /* 0x00000006ff037219 */ /* 0x000fca0000011603 */
[----:B------:R-:W0:Y:S01]  /*3e70*/  LDC R20, c[0x0][0x600] ;  /* 0x00018000ff147b82 */ /* 0x000e220000000800 */
[-CC-:B-1----:R-:W-:Y:S02]  /*3e80*/  SHF.R.U64 R10, R12, R8.reuse, R3.reuse ;  /* 0x000000080c0a7219 */ /* 0x182fe40000001203 */
[----:B------:R-:W-:-:S05]  /*3e90*/  SHF.R.U32.HI R3, RZ, R8, R3 ;  /* 0x00000008ff037219 */ /* 0x000fca0000011603 */
[----:B------:R-:W1:Y:S01]  /*3ea0*/  LDC R21, c[0x0][0x648] ;  /* 0x00019200ff157b82 */ /* 0x000e620000000800 */
[-C--:B--2---:R-:W-:Y:S02]  /*3eb0*/  SHF.L.U32 R4, R5, R28.reuse, RZ ;  /* 0x0000001c05047219 */ /* 0x084fe400000006ff */
[-CC-:B------:R-:W-:Y:S02]  /*3ec0*/  SHF.R.U64 R14, R10, R28.reuse, R3.reuse ;  /* 0x0000001c0a0e7219 */ /* 0x180fe40000001203 */
[----:B------:R-:W-:Y:S02]  /*3ed0*/  SHF.R.U32.HI R5, RZ, R28, R3 ;  /* 0x0000001cff057219 */ /* 0x000fe40000011603 */
[----:B------:R-:W-:Y:S01]  /*3ee0*/  LOP3.LUT R57, RZ, R4, RZ, 0x33, !PT ;  /* 0x00000004ff397212 */ /* 0x000fe200078e33ff */
[----:B------:R-:W2:Y:S01]  /*3ef0*/  LDC R25, c[0x0][0x638] ;  /* 0x00018e00ff197b82 */ /* 0x000ea20000000800 */
[----:B------:R-:W-:Y:S01]  /*3f00*/  SHF.L.U32 R28, R7, R28, RZ ;  /* 0x0000001c071c7219 */ /* 0x000fe200000006ff */
[----:B------:R-:W-:-:S06]  /*3f10*/  IMAD.MOV.U32 R4, RZ, RZ, R14 ;  /* 0x000000ffff047224 */ /* 0x000fcc00078e000e */
[----:B------:R-:W0:Y:S01]  /*3f20*/  LDC R27, c[0x0][0x610] ;  /* 0x00018400ff1b7b82 */ /* 0x000e220000000800 */
[----:B----4-:R-:W-:Y:S05]  /*3f30*/  @!P0 BRA `(.L_x_98) ;  /* 0x0000000000288947 */ /* 0x010fea0003800000 */
[----:B------:R-:W4:Y:S02]  /*3f40*/  LDC R3, c[0x0][0x64c] ;  /* 0x00019300ff037b82 */ /* 0x000f240000000800 */
[----:B----4-:R-:W-:-:S05]  /*3f50*/  IADD3 R3, P0, R14, R3, RZ ;  /* 0x000000030e037210 */ /* 0x010fca0007f1e0ff */
        /* <DEDUP_REMOVED lines=8> */
.L_x_98:
[----:B------:R-:W-:Y:S01]  /*3fe0*/  ISETP.NE.AND P0, PT, R2, 0x1, PT ;  /* 0x000000010200780c */ /* 0x000fe20003f05270 */
[----:B------:R-:W-:Y:S01]  /*3ff0*/  IMAD.MOV R13, RZ, RZ, -R13 ;  /* 0x000000ffff0d7224 */ /* 0x000fe200078e0a0d */
[----:B-1-3--:R-:W-:Y:S01]  /*4000*/  SHF.R.U64 R0, R4, R21, R5 ;  /* 0x0000001504007219 */ /* 0x00afe20000001205 */
[----:B0-----:R-:W-:Y:S01]  /*4010*/  VIADD R5, R20, 0xffffffff ;  /* 0xffffffff14057836 */ /* 0x001fe20000000000 */
[----:B------:R-:W-:-:S03]  /*4020*/  LOP3.LUT R57, R10, R57, RZ, 0xc0, !PT ;  /* 0x000000390a397212 */ /* 0x000fc600078ec0ff */
[----:B------:R-:W-:Y:S01]  /*4030*/  IMAD.MOV R3, RZ, RZ, -R0 ;  /* 0x000000ffff037224 */ /* 0x000fe200078e0a00 */
[----:B------:R-:W-:Y:S01]  /*4040*/  LOP3.LUT R5, R12, R5, RZ, 0xc0, !PT ;  /* 0x000000050c057212 */ /* 0x000fe200078ec0ff */
[----:B------:R-:W-:Y:S02]  /*4050*/  IMAD R57, R28, R0, R57 ;  /* 0x000000001c397224 */ /* 0x000fe400078e0239 */
[----:B--2---:R-:W-:Y:S02]  /*4060*/  IMAD R0, R3, R25, R14 ;  /* 0x0000001903007224 */ /* 0x004fe400078e020e */
[----:B------:R-:W-:Y:S02]  /*4070*/  @P0 IMAD R26, R15, R13, R24 ;  /* 0x0000000d0f1a0224 */ /* 0x000fe400078e0218 */
[----:B------:R-:W-:Y:S02]  /*4080*/  IMAD R4, R0, R20, R5 ;  /* 0x0000001400047224 */ /* 0x000fe400078e0205 */
[----:B------:R-:W-:-:S02]  /*4090*/  IMAD R57, R57, R27, R26 ;  /* 0x0000001b39397224 */ /* 0x000fc400078e021a */
[----:B------:R-:W-:-:S03]  /*40a0*/  IMAD.MOV.U32 R3, RZ, RZ, 0x1 ;  /* 0x00000001ff037424 */ /* 0x000fc600078e00ff */
[----:B------:R-:W-:Y:S02]  /*40b0*/  SEL R58, R4, R57, !P0 ;  /* 0x00000039043a7207 */ /* 0x000fe40004000000 */
[----:B------:R-:W-:Y:S02]  /*40c0*/  PRMT R0, R3, 0x7610, R0 ;  /* 0x0000761003007816 */ /* 0x000fe40000000000 */
[----:B------:R-:W-:-:S07]  /*40d0*/  SEL R57, R57, R4, !P0 ;  /* 0x0000000439397207 */ /* 0x000fce0004000000 */
.L_x_96:
[----:B------:R-:W-:-:S13]  /*40e0*/  LOP3.LUT P0, RZ, R0, 0xff, RZ, 0xc0, !PT ;  /* 0x000000ff00ff7812 */ /* 0x000fda000780c0ff */
[----:B------:R-:W-:Y:S05]  /*40f0*/  @P0 BRA `(.L_x_99) ;  /* 0xffffffcc00bc0947 */ /* 0x000fea000383ffff */
[----:B------:R-:W-:Y:S05]  /*4100*/  EXIT ;  /* 0x000000000000794d */ /* 0x000fea0003800000 */
.L_x_4:
[----:B0-----:R-:W-:Y:S01]  /*4110*/  ULDC.64 UR4, c[0x0][0x650] ;  /* 0x0001940000047ab9 */ /* 0x001fe20000000a00 */
        /* <DEDUP_REMOVED lines=25> */
.L_x_101:
[--C-:B------:R-:W-:Y:S01]  /*42b0*/  SHF.R.U64 R12, R10, R14, R11.reuse ;  /* 0x0000000e0a0c7219 */ /* 0x100fe2000000120b */
[----:B------:R-:W0:Y:S01]  /*42c0*/  LDC R22, c[0x0][0x618] ;  /* 0x00018600ff167b82 */ /* 0x000e220000000800 */
[----:B------:R-:W-:Y:S01]  /*42d0*/  I2FP.F32.U32 R6, R4 ;  /* 0x0000000400067245 */ /* 0x000fe20000201000 */
[----:B------:R-:W-:Y:S01]  /*42e0*/  ULDC UR4, c[0x0][0x150] ;  /* 0x0000540000047ab9 */ /* 0x000fe20000000800 */
[----:B------:R-:W-:Y:S02]  /*42f0*/  SHF.R.U32.HI R5, RZ, R14, R11 ;  /* 0x0000000eff057219 */ /* 0x000fe4000001160b */
[----:B------:R-:W-:Y:S01]  /*4300*/  IADD3 R9, P0, RZ, -R12, RZ ;  /* 0x8000000cff097210 */ /* 0x000fe20007f1e0ff */
[----:B------:R-:W-:Y:S01]  /*4310*/  FMUL R11, R6, UR4 ;  /* 0x00000004060b7c20 */ /* 0x000fe20008400000 */
[----:B------:R-:W-:Y:S01]  /*4320*/  ULDC UR4, c[0x0][0x154] ;  /* 0x0000550000047ab9 */ /* 0x000fe20000000800 */
[----:B------:R-:W1:Y:S02]  /*4330*/  LDC.64 R24, c[0x0][0x640] ;  /* 0x00019000ff187b82 */ /* 0x000e640000000a00 */
[----:B------:R-:W-:-:S02]  /*4340*/  IMAD.X R5, RZ, RZ, ~R5, P0 ;  /* 0x000000ffff057224 */ /* 0x000fc400000e0e05 */
[----:B------:R-:W2:Y:S01]  /*4350*/  F2I.U32.TRUNC.NTZ R11, R11 ;  /* 0x0000000b000b7305 */ /* 0x000ea2000020f000 */
[----:B------:R-:W-:-:S03]  /*4360*/  IMAD.WIDE.U32 R6, R9, R20, R16 ;  /* 0x0000001409067225 */ /* 0x000fc600078e0010 */
[----:B------:R-:W3:Y:S01]  /*4370*/  LDC R13, c[0x0][0x144] ;  /* 0x00005100ff0d7b82 */ /* 0x000ee20000000800 */
[----:B------:R-:W-:-:S04]  /*4380*/  IMAD R8, R5, R20, RZ ;  /* 0x0000001405087224 */ /* 0x000fc800078e02ff */
[----:B------:R-:W-:Y:S02]  /*4390*/  IMAD R5, R9, R21, R8 ;  /* 0x0000001509057224 */ /* 0x000fe400078e0208 */
[----:B------:R-:W-:Y:S01]  /*43a0*/  IMAD.MOV.U32 R8, RZ, RZ, -0x1 ;  /* 0xffffffffff087424 */ /* 0x000fe200078e00ff */
[----:B------:R-:W4:Y:S01]  /*43b0*/  LDC R14, c[0x0][0x608] ;  /* 0x00018200ff0e7b82 */ /* 0x000f220000000800 */
[----:B------:R-:W-:Y:S01]  /*43c0*/  IMAD.IADD R5, R7, 0x1, R5 ;  /* 0x0000000107057824 */ /* 0x000fe200078e0205 */
[----:B------:R-:W-:-:S04]  /*43d0*/  I2FP.F32.U32 R7, R3 ;  /* 0x0000000300077245 */ /* 0x000fc80000201000 */
[-C--:B0-----:R-:W-:Y:S01]  /*43e0*/  SHF.R.U64 R10, R6, R22.reuse, R5 ;  /* 0x00000016060a7219 */ /* 0x081fe20000001205 */
[----:B--2---:R-:W-:Y:S01]  /*43f0*/  IMAD.MOV R6, RZ, RZ, -R11 ;  /* 0x000000ffff067224 */ /* 0x004fe200078e0a0b */
[----:B------:R-:W0:Y:S01]  /*4400*/  LDC R9, c[0x0][0x658] ;  /* 0x00019600ff097b82 */ /* 0x000e220000000800 */
[----:B-1----:R-:W-:Y:S01]  /*4410*/  ISETP.NE.U32.AND P0, PT, R24, RZ, PT ;  /* 0x000000ff1800720c */ /* 0x002fe20003f05070 */
[----:B------:R-:W-:Y:S01]  /*4420*/  FMUL R7, R7, UR4 ;  /* 0x0000000407077c20 */ /* 0x000fe20008400000 */
[----:B------:R-:W-:Y:S02]  /*4430*/  SHF.R.U32.HI R5, RZ, R22, R5 ;  /* 0x00000016ff057219 */ /* 0x000fe40000011605 */
[----:B------:R-:W-:-:S03]  /*4440*/  ISETP.NE.AND.EX P0, PT, R25, RZ, PT, P0 ;  /* 0x000000ff1900720c */ /* 0x000fc60003f05300 */
[----:B------:R-:W1:Y:S01]  /*4450*/  LDC R20, c[0x0][0x148] ;  /* 0x00005200ff147b82 */ /* 0x000e620000000800 */
[----:B---3--:R-:W-:Y:S02]  /*4460*/  IMAD R23, R13, R6, R4 ;  /* 0x000000060d177224 */ /* 0x008fe400078e0204 */
[----:B------:R-:W-:-:S05]  /*4470*/  IMAD.MOV.U32 R6, RZ, RZ, 0x1 ;  /* 0x00000001ff067424 */ /* 0x000fca00078e00ff */
[----:B------:R-:W2:Y:S01]  /*4480*/  LDC R21, c[0x0][0x600] ;  /* 0x00018000ff157b82 */ /* 0x000ea20000000800 */
[-CC-:B----4-:R-:W-:Y:S02]  /*4490*/  SHF.R.U64 R13, R10, R14.reuse, R5.reuse ;  /* 0x0000000e0a0d7219 */ /* 0x190fe40000001205 */
[----:B------:R-:W-:Y:S02]  /*44a0*/  SHF.R.U32.HI R4, RZ, R14, R5 ;  /* 0x0000000eff047219 */ /* 0x000fe40000011605 */
[----:B------:R3:W4:Y:S03]  /*44b0*/  F2I.U32.TRUNC.NTZ R14, R7 ;  /* 0x00000007000e7305 */ /* 0x000726000020f000 */
[----:B------:R-:W1:Y:S01]  /*44c0*/  LDC R26, c[0x0][0x648] ;  /* 0x00019200ff1a7b82 */ /* 0x000e620000000800 */
[-C--:B0-----:R-:W-:Y:S02]  /*44d0*/  SHF.R.U64 R15, R13, R9.reuse, R4 ;  /* 0x000000090d0f7219 */ /* 0x081fe40000001204 */
[----:B------:R-:W-:-:S02]  /*44e0*/  SHF.L.U32 R8, R8, R9, RZ ;  /* 0x0000000908087219 */ /* 0x000fc400000006ff */
[-C--:B------:R-:W-:Y:S01]  /*44f0*/  SHF.R.U32.HI R5, RZ, R9.reuse, R4 ;  /* 0x00000009ff057219 */ /* 0x080fe20000011604 */
[----:B------:R-:W-:Y:S01]  /*4500*/  IMAD.MOV.U32 R4, RZ, RZ, R15 ;  /* 0x000000ffff047224 */ /* 0x000fe200078e000f */
[----:B------:R-:W-:Y:S01]  /*4510*/  SHF.L.U32 R22, R6, R9, RZ ;  /* 0x0000000906167219 */ /* 0x000fe200000006ff */
[----:B------:R-:W0:Y:S01]  /*4520*/  LDC R27, c[0x0][0x638] ;  /* 0x00018e00ff1b7b82 */ /* 0x000e220000000800 */
[----:B------:R-:W-:-:S07]  /*4530*/  LOP3.LUT R28, RZ, R8, RZ, 0x33, !PT ;  /* 0x00000008ff1c7212 */ /* 0x000fce00078e33ff */
        /* <DEDUP_REMOVED lines=12> */
.L_x_102:
[----:B------:R-:W-:Y:S01]  /*4600*/  ISETP.NE.AND P0, PT, R2, 0x1, PT ;  /* 0x000000010200780c */ /* 0x000fe20003f05270 */
[----:B--2---:R-:W-:Y:S01]  /*4610*/  VIADD R7, R21, 0xffffffff ;  /* 0xffffffff15077836 */ /* 0x004fe20000000000 */
[----:B-1----:R-:W-:Y:S01]  /*4620*/  SHF.R.U64 R5, R4, R26, R5 ;  /* 0x0000001a04057219 */ /* 0x002fe20000001205 */
[----:B------:R-:W-:Y:S01]  /*4630*/  IMAD.MOV R14, RZ, RZ, -R14 ;  /* 0x000000ffff0e7224 */ /* 0x000fe200078e0a0e */
[----:B------:R-:W-:Y:S01]  /*4640*/  LOP3.LUT R4, R13, R28, RZ, 0xc0, !PT ;  /* 0x0000001c0d047212 */ /* 0x000fe200078ec0ff */
[----:B------:R-:W-:Y:S01]  /*4650*/  IMAD.MOV.U32 R8, RZ, RZ, R12 ;  /* 0x000000ffff087224 */ /* 0x000fe200078e000c */
[----:B------:R-:W-:Y:S01]  /*4660*/  LOP3.LUT R10, R10, R7, RZ, 0xc0, !PT ;  /* 0x000000070a0a7212 */ /* 0x000fe200078ec0ff */
[----:B------:R-:W-:Y:S02]  /*4670*/  IMAD.MOV R6, RZ, RZ, -R5 ;  /* 0x000000ffff067224 */ /* 0x000fe400078e0a05 */
[----:B------:R-:W-:-:S04]  /*4680*/  IMAD R4, R22, R5, R4 ;  /* 0x0000000516047224 */ /* 0x000fc800078e0204 */
[----:B------:R-:W-:Y:S02]  /*4690*/  @P0 IMAD R23, R20, R14, R3 ;  /* 0x0000000e14170224 */ /* 0x000fe400078e0203 */
[----:B0-----:R-:W-:Y:S02]  /*46a0*/  IMAD R3, R6, R27, R15 ;  /* 0x0000001b06037224 */ /* 0x001fe400078e020f */
[----:B------:R-:W-:Y:S02]  /*46b0*/  IMAD R7, R4, R29, R23 ;  /* 0x0000001d04077224 */ /* 0x000fe400078e0217 */
[----:B------:R-:W-:Y:S02]  /*46c0*/  IMAD R4, R3, R21, R10 ;  /* 0x0000001503047224 */ /* 0x000fe400078e020a */
[----:B------:R-:W-:-:S03]  /*46d0*/  IMAD.MOV.U32 R6, RZ, RZ, 0x1 ;  /* 0x00000001ff067424 */ /* 0x000fc600078e00ff */
[----:B------:R-:W-:Y:S02]  /*46e0*/  SEL R9, R4, R7, !P0 ;  /* 0x0000000704097207 */ /* 0x000fe40004000000 */
[----:B------:R-:W-:-:S07]  /*46f0*/  SEL R7, R7, R4, !P0 ;  /* 0x0000000407077207 */ /* 0x000fce0004000000 */
.L_x_100:
[----:B------:R-:W-:-:S08]  /*4700*/  NOP ;  /* 0x0000000000007918 */ /* 0x000fd00000000000 */
[----:B------:R-:W0:-:S00]  /*4710*/  USETMAXREG.DEALLOC.CTAPOOL 0x28 ;  /* 0x00000028000079c8 */ /* 0x000e0000080e0500 */
[----:B0-----:R-:W-:-:S13]  /*4720*/  ISETP.NE.AND P0, PT, R0, RZ, PT ;  /* 0x000000ff0000720c */ /* 0x001fda0003f05270 */
[----:B------:R-:W-:Y:S05]  /*4730*/  @P0 EXIT ;  /* 0x000000000000094d */ /* 0x000fea0003800000 */
[----:B------:R-:W-:Y:S01]  /*4740*/  LOP3.LUT P0, RZ, R6, 0xff, RZ, 0xc0, !PT ;  /* 0x000000ff06ff7812 */ /* 0x000fe2000780c0ff */
[----:B------:R-:W-:Y:S02]  /*4750*/  IMAD.MOV.U32 R0, RZ, RZ, 0x1 ;  /* 0x00000001ff007424 */ /* 0x000fe400078e00ff */
[----:B------:R-:W-:-:S10]  /*4760*/  IMAD.MOV.U32 R12, RZ, RZ, RZ ;  /* 0x000000ffff0c7224 */ /* 0x000fd400078e00ff */
[----:B------:R-:W-:Y:S05]  /*4770*/  @!P0 BRA `(.L_x_103) ;  /* 0x0000000c00308947 */ /* 0x000fea0003800000 */
[----:B------:R-:W0:Y:S01]  /*4780*/  LDC R0, c[0x0][0x28c] ;  /* 0x0000a300ff007b82 */ /* 0x000e220000000800 */
[----:B------:R-:W-:Y:S01]  /*4790*/  ULDC UR5, c[0x0][0x600] ;  /* 0x0001800000057ab9 */ /* 0x000fe20000000800 */
[----:B------:R-:W-:Y:S01]  /*47a0*/  ULDC UR4, c[0x0][0xc] ;  /* 0x0000030000047ab9 */ /* 0x000fe20000000800 */
[----:B------:R-:W-:Y:S01]  /*47b0*/  UIADD3 UR16, UR5, -0x1, URZ ;  /* 0xffffffff05107890 */ /* 0x000fe2000fffe03f */
[C---:B------:R-:W-:Y:S01]  /*47c0*/  LOP3.LUT P2, RZ, R18.reuse, 0x7f, RZ, 0xc0, !PT ;  /* 0x0000007f12ff7812 */ /* 0x040fe2000784c0ff */
[----:B------:R-:W-:Y:S01]  /*47d0*/  ULDC UR6, c[0x0][0x658] ;  /* 0x0001960000067ab9 */ /* 0x000fe20000000800 */
[----:B------:R-:W-:Y:S01]  /*47e0*/  ULDC UR5, c[0x0][0x10] ;  /* 0x0000040000057ab9 */ /* 0x000fe20000000800 */
[----:B------:R-:W-:Y:S01]  /*47f0*/  UMOV UR7, 0xffffffff ;  /* 0xffffffff00077882 */ /* 0x000fe20000000000 */
[----:B------:R-:W-:Y:S01]  /*4800*/  UMOV UR8, 0x1 ;  /* 0x0000000100087882 */ /* 0x000fe20000000000 */
[----:B------:R-:W-:Y:S01]  /*4810*/  UIMAD.WIDE.U32 UR4, UR4, UR5, URZ ;  /* 0x00000005040472a5 */ /* 0x000fe2000f8e003f */
[----:B------:R-:W-:Y:S01]  /*4820*/  LOP3.LUT P0, RZ, R18, 0x1f, RZ, 0xc0, !PT ;  /* 0x0000001f12ff7812 */ /* 0x000fe2000780c0ff */
[----:B------:R-:W-:Y:S01]  /*4830*/  USHF.L.U32 UR7, UR7, UR6, URZ ;  /* 0x0000000607077299 */ /* 0x000fe2000800063f */
[----:B------:R-:W-:Y:S01]  /*4840*/  BSSY B0, `(.L_x_103) ;  /* 0x00000bf000007945 */ /* 0x000fe20003800000 */
[----:B------:R-:W-:Y:S01]  /*4850*/  USHF.L.U32 UR18, UR8, UR6, URZ ;  /* 0x0000000608127299 */ /* 0x000fe2000800063f */
[----:B------:R-:W-:Y:S01]  /*4860*/  IMAD.MOV.U32 R13, RZ, RZ, 0x1 ;  /* 0x00000001ff0d7424 */ /* 0x000fe200078e00ff */
[----:B------:R-:W-:Y:S01]  /*4870*/  LOP3.LUT R11, R19, 0x2, RZ, 0xfc, !PT ;  /* 0x00000002130b7812 */ /* 0x000fe200078efcff */
[----:B------:R-:W-:Y:S01]  /*4880*/  ULDC UR6, c[0x0][0x14] ;  /* 0x0000050000067ab9 */ /* 0x000fe20000000800 */
[----:B------:R-:W-:Y:S01]  /*4890*/  PLOP3.LUT P0, PT, P0, P2, PT, 0x8a, 0x0 ;  /* 0x000000000000781c */ /* 0x000fe20000705172 */
[----:B------:R-:W-:Y:S01]  /*48a0*/  UIMAD.WIDE.U32 UR20, UR4, UR6, URZ ;  /* 0x00000006041472a5 */ /* 0x000fe2000f8e003f */
[----:B------:R-:W-:Y:S01]  /*48b0*/  IMAD.MOV.U32 R12, RZ, RZ, RZ ;  /* 0x000000ffff0c7224 */ /* 0x000fe200078e00ff */
[----:B------:R-:W-:-:S02]  /*48c0*/  UIMAD UR13, UR5, UR6, URZ ;  /* 0x00000006050d72a4 */ /* 0x000fc4000f8e023f */
[----:B------:R-:W-:Y:S01]  /*48d0*/  ULOP3.LUT UR17, URZ, UR7, URZ, 0x33, !UPT ;  /* 0x000000073f117292 */ /* 0x000fe2000f8e333f */
[----:B0-----:R-:W-:Y:S01]  /*48e0*/  VIADD R0, R0, 0x7f ;  /* 0x0000007f00007836 */ /* 0x001fe20000000000 */
[----:B------:R-:W-:Y:S01]  /*48f0*/  UIADD3 UR13, UR21, UR13, URZ ;  /* 0x0000000d150d7290 */ /* 0x000fe2000fffe03f */
[----:B------:R-:W-:-:S03]  /*4900*/  ULDC.64 UR22, c[0x0][0x198] ;  /* 0x0000660000167ab9 */ /* 0x000fc60000000a00 */
[----:B------:R-:W-:-:S04]  /*4910*/  SHF.R.S32.HI R3, RZ, 0x1f, R0 ;  /* 0x0000001fff037819 */ /* 0x000fc80000011400 */
[----:B------:R-:W-:Y:S01]  /*4920*/  LEA.HI R3, R3, R0, RZ, 0x7 ;  /* 0x0000000003037211 */ /* 0x000fe200078f38ff */
[----:B------:R-:W-:-:S03]  /*4930*/  IMAD.MOV.U32 R0, RZ, RZ, 0x1 ;  /* 0x00000001ff007424 */ /* 0x000fc600078e00ff */
[----:B------:R-:W-:-:S05]  /*4940*/  SHF.R.S32.HI R3, RZ, 0x7, R3 ;  /* 0x00000007ff037819 */ /* 0x000fca0000011403 */
[----:B------:R-:W-:-:S07]  /*4950*/  VIADD R10, R3, 0x1 ;  /* 0x00000001030a7836 */ /* 0x000fce0000000000 */
.L_x_115:
[----:B------:R-:W-:-:S03]  /*4960*/  UMOV UR4, 0xffffffff ;  /* 0xffffffff00047882 */ /* 0x000fc60000000000 */
[----:B------:R-:W-:Y:S05]  /*4970*/  BRA.DIV UR4, `(.L_x_104) ;  /* 0x00000012044c7947 */ /* 0x000fea000b800000 */
[----:B------:R-:W-:-:S13]  /*4980*/  ELECT P6, URZ, PT ;  /* 0x00000000003f782f */ /* 0x000fda00038c0000 */
.L_x_131:
[----:B------:R-:W0:Y:S01]  /*4990*/  LDC R4, c[0x0][0x28c] ;  /* 0x0000a300ff047b82 */ /* 0x000e220000000800 */
[----:B------:R-:W-:Y:S01]  /*49a0*/  BSSY B1, `(.L_x_105) ;  /* 0x0000037000017945 */ /* 0x000fe20003800000 */
[----:B0-----:R-:W-:-:S13]  /*49b0*/  ISETP.LT.OR P6, PT, R4, 0x1, !P6 ;  /* 0x000000010400780c */ /* 0x001fda00077c1670 */
[----:B------:R-:W-:Y:S05]  /*49c0*/  @P6 BRA `(.L_x_106) ;  /* 0x0000000000d06947 */ /* 0x000fea0003800000 */
[----:B------:R-:W-:Y:S02]  /*49d0*/  IMAD.SHL.U32 R15, R9, 0x40, RZ ;  /* 0x00000040090f7824 */ /* 0x000fe400078e00ff */
[----:B------:R-:W-:Y:S02]  /*49e0*/  IMAD.SHL.U32 R18, R7, 0x80, RZ ;  /* 0x0000008007127824 */ /* 0x000fe400078e00ff */
[----:B------:R-:W-:Y:S02]  /*49f0*/  IMAD.MOV.U32 R20, RZ, RZ, RZ ;  /* 0x000000ffff147224 */ /* 0x000fe400078e00ff */
[----:B------:R-:W-:Y:S02]  /*4a00*/  IMAD.MOV.U32 R4, RZ, RZ, R10 ;  /* 0x000000ffff047224 */ /* 0x000fe400078e000a */
[----:B------:R-:W-:Y:S02]  /*4a10*/  IMAD.MOV.U32 R5, RZ, RZ, R0 ;  /* 0x000000ffff057224 */ /* 0x000fe400078e0000 */
[----:B------:R-:W-:-:S07]  /*4a20*/  IMAD.MOV.U32 R6, RZ, RZ, R12 ;  /* 0x000000ffff067224 */ /* 0x000fce00078e000c */
.L_x_110:
[----:B------:R-:W0:Y:S01]  /*4a30*/  S2R R14, SR_CgaCtaId ;  /* 0x00000000000e7919 */ /* 0x000e220000008800 */
[----:B------:R-:W-:Y:S01]  /*4a40*/  MOV R7, 0x400 ;  /* 0x0000040000077802 */ /* 0x000fe20000000f00 */
[----:B------:R-:W1:Y:S03]  /*4a50*/  @!P2 LDC R9, c[0x0][0x500] ;  /* 0x00014000ff09ab82 */ /* 0x000e660000000800 */
[----:B0-----:R-:W-:Y:S02]  /*4a60*/  LEA R21, R14, R7, 0x18 ;  /* 0x000000070e157211 */ /* 0x001fe400078ec0ff */
[----:B------:R-:W-:-:S03]  /*4a70*/  SHF.L.U32 R7, R5, 0x1f, RZ ;  /* 0x0000001f05077819 */ /* 0x000fc600000006ff */
[----:B------:R-:W-:-:S04]  /*4a80*/  IMAD R14, R6, 0x8, R21 ;  /* 0x00000008060e7824 */ /* 0x000fc800078e0215 */
[----:B------:R-:W0:Y:S02]  /*4a90*/  SYNCS.PHASECHK.TRANS64.TRYWAIT P1, [R14+URZ+0x48], R7 ;  /* 0x000048070e0075a7 */ /* 0x000e24000802017f */
[----:B01----:R-:W-:Y:S05]  /*4aa0*/  @!P1 BRA `(.L_x_107) ;  /* 0x0000001000209947 */ /* 0x003fea0003800000 */
.L_x_132:
[----:B0-----:R-:W-:Y:S01]  /*4ab0*/  PRMT R7, R11, 0x9910, RZ ;  /* 0x000099100b077816 */ /* 0x001fe200000000ff */
[----:B------:R0:W-:Y:S03]  /*4ac0*/  @!P2 SYNCS.ARRIVE.TRANS64 RZ, [R14+URZ], R9 ;  /* 0x000000090effa9a7 */ /* 0x0001e6000800003f */
[----:B------:R-:W-:-:S13]  /*4ad0*/  ISETP.NE.AND P1, PT, R7, 0x2, PT ;  /* 0x000000020700780c */ /* 0x000fda0003f25270 */
[----:B0-----:R-:W-:Y:S05]  /*4ae0*/  @P1 BRA `(.L_x_108) ;  /* 0x0000000000041947 */ /* 0x001fea0003800000 */
[----:B------:R-:W-:Y:S01]  /*4af0*/  BPT.TRAP 0x1 ;  /* 0x000000040000795c */ /* 0x000fe20000300000 */
.L_x_108:
[----:B------:R-:W-:Y:S05]  /*4b00*/  @P0 BRA `(.L_x_109) ;  /* 0x0000000000040947 */ /* 0x000fea0003800000 */
[----:B------:R-:W-:Y:S01]  /*4b10*/  BPT.TRAP 0x1 ;  /* 0x000000040000795c */ /* 0x000fe20000300000 */
.L_x_109:
[--C-:B------:R-:W-:Y:S01]  /*4b20*/  IMAD R7, R6, 0x4000, R21.reuse ;  /* 0x0000400006077824 */ /* 0x100fe200078e0215 */
[----:B------:R-:W-:Y:S01]  /*4b30*/  R2UR UR9, R14 ;  /* 0x000000000e0972ca */ /* 0x000fe200000e0000 */
[----:B------:R-:W-:Y:S01]  /*4b40*/  IMAD R21, R6, 0x2000, R21 ;  /* 0x0000200006157824 */ /* 0x000fe200078e0215 */
[----:B------:R-:W-:Y:S01]  /*4b50*/  UIADD3 UR4, UP0, UR22, 0xf0, URZ ;  /* 0x000000f016047890 */ /* 0x000fe2000ff1e03f */
[----:B------:R-:W-:Y:S01]  /*4b60*/  VIADD R4, R4, 0xffffffff ;  /* 0xffffffff04047836 */ /* 0x000fe20000000000 */
[----:B------:R-:W-:Y:S01]  /*4b70*/  R2UR UR5, R7 ;  /* 0x00000000070572ca */ /* 0x000fe200000e0000 */
[----:B------:R-:W-:Y:S01]  /*4b80*/  UIADD3 UR24, UP1, UR22, 0x1f0, URZ ;  /* 0x000001f016187890 */ /* 0x000fe2000ff3e03f */
[----:B------:R-:W-:Y:S01]  /*4b90*/  R2UR UR8, R21 ;  /* 0x00000000150872ca */ /* 0x000fe200000e0000 */
[----:B------:R-:W-:Y:S01]  /*4ba0*/  VIADD R6, R6, 0x1 ;  /* 0x0000000106067836 */ /* 0x000fe20000000000 */
[----:B------:R-:W-:Y:S01]  /*4bb0*/  R2UR UR11, R18 ;  /* 0x00000000120b72ca */ /* 0x000fe200000e0000 */
[----:B------:R-:W-:Y:S01]  /*4bc0*/  UIADD3.X UR25, URZ, UR23, URZ, UP1, !UPT ;  /* 0x000000173f197290 */ /* 0x000fe20008ffe43f */
[----:B------:R-:W-:Y:S01]  /*4bd0*/  R2UR UR10, R20 ;  /* 0x00000000140a72ca */ /* 0x000fe200000e0000 */
[----:B------:R-:W-:Y:S01]  /*4be0*/  UMOV UR6, 0x0 ;  /* 0x0000000000067882 */ /* 0x000fe20000000000 */
[----:B------:R-:W-:Y:S01]  /*4bf0*/  R2UR UR12, R8 ;  /* 0x00000000080c72ca */ /* 0x000fe200000e0000 */
[----:B------:R-:W-:Y:S01]  /*4c00*/  UMOV UR7, 0x10000000 ;  /* 0x1000000000077882 */ /* 0x000fe20000000000 */
[----:B------:R-:W-:Y:S01]  /*4c10*/  R2UR UR19, R15 ;  /* 0x000000000f1372ca */ /* 0x000fe200000e0000 */
[----:B------:R-:W-:Y:S01]  /*4c20*/  VIADD R20, R20, 0x80 ;  /* 0x0000008014147836 */ /* 0x000fe20000000000 */
[----:B------:R-:W-:Y:S01]  /*4c30*/  ISETP.GT.AND P3, PT, R4, 0x1, PT ;  /* 0x000000010400780c */ /* 0x000fe20003f64270 */
[----:B------:R-:W-:Y:S01]  /*4c40*/  UIADD3 UR14, UR5, 0x180, URZ ;  /* 0x00000180050e7890 */ /* 0x000fe2000fffe03f */
[----:B------:R-:W-:Y:S01]  /*4c50*/  ISETP.NE.AND P1, PT, R6, 0x9, PT ;  /* 0x000000090600780c */ /* 0x000fe20003f25270 */
[----:B------:R-:W-:-:S02]  /*4c60*/  UIADD3.X UR5, URZ, UR23, URZ, UP0, !UPT ;  /* 0x000000173f057290 */ /* 0x000fc400087fe43f */
[----:B------:R-:W-:Y:S01]  /*4c70*/  UIADD3 UR15, UR8, 0x24180, URZ ;  /* 0x00024180080f7890 */ /* 0x000fe2000fffe03f */
[----:B------:R-:W-:Y:S02]  /*4c80*/  SEL R14, RZ, 0x1, P1 ;  /* 0x00000001ff0e7807 */ /* 0x000fe40000800000 */
[----:B------:R-:W-:Y:S01]  /*4c90*/  UMOV UR8, UR14 ;  /* 0x0000000e00087c82 */ /* 0x000fe20008000000 */
[----:B------:R-:W-:Y:S02]  /*4ca0*/  SEL R6, R6, RZ, P1 ;  /* 0x000000ff06067207 */ /* 0x000fe40000800000 */
[----:B------:R-:W-:Y:S01]  /*4cb0*/  LOP3.LUT R5, R5, R14, RZ, 0x3c, !PT ;  /* 0x0000000e05057212 */ /* 0x000fe200078e3cff */
[----:B------:R0:W-:Y:S02]  /*4cc0*/  UTMALDG.3D [UR8], [UR4], desc[UR6] ;  /* 0x00000608040075b4 */ /* 0x0001e40008011000 */
[----:B0-----:R-:W-:Y:S01]  /*4cd0*/  UMOV UR8, UR15 ;  /* 0x0000000f00087c82 */ /* 0x001fe20008000000 */
[----:B------:R-:W-:-:S02]  /*4ce0*/  UMOV UR11, UR19 ;  /* 0x00000013000b7c82 */ /* 0x000fc40008000000 */
[----:B------:R0:W-:Y:S02]  /*4cf0*/  UTMALDG.3D [UR8], [UR24], desc[UR6] ;  /* 0x00000608180075b4 */ /* 0x0001e40008011000 */
[----:B0-----:R-:W-:Y:S05]  /*4d00*/  @P3 BRA `(.L_x_110) ;  /* 0xfffffffc00483947 */ /* 0x001fea000383ffff */
.L_x_106:
[----:B------:R-:W-:Y:S05]  /*4d10*/  BSYNC B1 ;  /* 0x0000000000017941 */ /* 0x000fea0003800000 */
.L_x_105:
[----:B------:R-:W-:Y:S01]  /*4d20*/  LOP3.LUT P3, RZ, R13, 0xff, RZ, 0xc0, !PT ;  /* 0x000000ff0dff7812 */ /* 0x000fe2000786c0ff */
[----:B------:R-:W-:Y:S01]  /*4d30*/  IMAD.IADD R12, R3, 0x1, R12 ;  /* 0x00000001030c7824 */ /* 0x000fe200078e020c */
[----:B------:R-:W-:Y:S01]  /*4d40*/  IADD3 R16, P4, R16, UR20, RZ ;  /* 0x0000001410107c10 */ /* 0x000fe2000ff9e0ff */
[----:B------:R-:W-:Y:S01]  /*4d50*/  ULDC.64 UR4, c[0x0][0x650] ;  /* 0x0001940000047ab9 */ /* 0x000fe20000000a00 */
[----:B------:R-:W-:Y:S01]  /*4d60*/  BSSY B1, `(.L_x_111) ;  /* 0x000006a000017945 */ /* 0x000fe20003800000 */
[----:B------:R-:W-:Y:S01]  /*4d70*/  IMAD.MOV.U32 R9, RZ, RZ, -0x1 ;  /* 0xffffffffff097424 */ /* 0x000fe200078e00ff */
[----:B------:R-:W-:Y:S01]  /*4d80*/  ISETP.GT.U32.AND P1, PT, R12, 0x8, PT ;  /* 0x000000080c00780c */ /* 0x000fe20003f24070 */
[----:B------:R-:W-:Y:S01]  /*4d90*/  IMAD.MOV.U32 R8, RZ, RZ, -0x1 ;  /* 0xffffffffff087424 */ /* 0x000fe200078e00ff */
[----:B------:R-:W-:Y:S02]  /*4da0*/  IADD3.X R17, R17, UR13, RZ, P4, !PT ;  /* 0x0000000d11117c10 */ /* 0x000fe4000a7fe4ff */
[----:B------:R-:W-:-:S02]  /*4db0*/  ISETP.LT.U32.AND P1, PT, R3, 0x9, P1 ;  /* 0x000000090300780c */ /* 0x000fc40000f21070 */
[----:B------:R-:W-:Y:S01]  /*4dc0*/  PRMT R13, RZ, 0x7610, R13 ;  /* 0x00007610ff0d7816 */ /* 0x000fe2000000000d */
[----:B------:R-:W0:Y:S01]  /*4dd0*/  @P3 S2R R5, SR_CgaCtaId ;  /* 0x0000000000053919 */ /* 0x000e220000008800 */
[----:B------:R-:W-:-:S04]  /*4de0*/  @P3 MOV R4, 0x400 ;  /* 0x0000040000043802 */ /* 0x000fc80000000f00 */
[----:B0-----:R-:W-:Y:S01]  /*4df0*/  @P3 LEA R6, R5, R4, 0x18 ;  /* 0x0000000405063211 */ /* 0x001fe200078ec0ff */
[----:B------:R-:W-:-:S03]  /*4e00*/  IMAD.WIDE.U32 R4, R12, 0x38e38e39, RZ ;  /* 0x38e38e390c047825 */ /* 0x000fc600078e00ff */
[----:B------:R0:W-:Y:S01]  /*4e10*/  @P3 SYNCS.ARRIVE.TRANS64.A1T0 RZ, [R6+URZ+0xa8], RZ ;  /* 0x0000a8ff06ff39a7 */ /* 0x0001e2000810003f */
[----:B------:R-:W-:Y:S02]  /*4e20*/  ISETP.GE.U32.AND P3, PT, R3, 0x9, PT ;  /* 0x000000090300780c */ /* 0x000fe40003f66070 */
[----:B------:R-:W-:Y:S02]  /*4e30*/  SHF.R.U32.HI R7, RZ, 0x1, R5 ;  /* 0x00000001ff077819 */ /* 0x000fe40000011605 */
[----:B------:R-:W-:Y:S02]  /*4e40*/  SEL R5, RZ, 0x1, !P1 ;  /* 0x00000001ff057807 */ /* 0x000fe40004800000 */
[----:B------:R-:W-:Y:S01]  /*4e50*/  ISETP.GE.U32.AND P1, PT, R16, UR4, PT ;  /* 0x0000000410007c0c */ /* 0x000fe2000bf26070 */
[----:B------:R-:W-:Y:S01]  /*4e60*/  IMAD R12, R7, -0x9, R12 ;  /* 0xfffffff7070c7824 */ /* 0x000fe200078e020c */
[----:B------:R-:W-:Y:S02]  /*4e70*/  LOP3.LUT R0, R0, R5, RZ, 0x3c, !PT ;  /* 0x0000000500007212 */ /* 0x000fe400078e3cff */
[----:B------:R-:W-:-:S02]  /*4e80*/  ISETP.GE.U32.AND.EX P1, PT, R17, UR5, PT, P1 ;  /* 0x0000000511007c0c */ /* 0x000fc4000bf26110 */
[----:B------:R-:W-:Y:S02]  /*4e90*/  PRMT R4, RZ, 0x7610, R4 ;  /* 0x00007610ff047816 */ /* 0x000fe40000000004 */
[----:B------:R-:W-:Y:S01]  /*4ea0*/  @P3 LOP3.LUT R0, R0, 0x1, R7, 0x78, !PT ;  /* 0x0000000100003812 */ /* 0x000fe200078e7807 */
[----:B------:R-:W-:-:S08]  /*4eb0*/  IMAD.MOV.U32 R7, RZ, RZ, -0x1 ;  /* 0xffffffffff077424 */ /* 0x000fd000078e00ff */
[----:B0-----:R-:W-:Y:S05]  /*4ec0*/  @P1 BRA `(.L_x_112) ;  /* 0x00000004004c1947 */ /* 0x001fea0003800000 */
[----:B------:R-:W-:Y:S01]  /*4ed0*/  ULDC.64 UR4, c[0x0][0x628] ;  /* 0x00018a0000047ab9 */ /* 0x000fe20000000a00 */
[----:B------:R-:W0:Y:S01]  /*4ee0*/  S2R R15, SR_CTAID.X ;  /* 0x00000000000f7919 */ /* 0x000e220000002500 */
[----:B------:R-:W-:Y:S01]  /*4ef0*/  ISETP.NE.U32.AND P1, PT, RZ, UR4, PT ;  /* 0x00000004ff007c0c */ /* 0x000fe2000bf25070 */
[----:B------:R-:W-:Y:S01]  /*4f00*/  ULDC UR7, c[0x0][0x630] ;  /* 0x00018c0000077ab9 */ /* 0x000fe20000000800 */
[----:B------:R-:W-:Y:S01]  /*4f10*/  IMAD.MOV.U32 R4, RZ, RZ, R16 ;  /* 0x000000ffff047224 */ /* 0x000fe200078e0010 */
[----:B------:R-:W1:Y:S01]  /*4f20*/  S2R R14, SR_CTAID.Y ;  /* 0x00000000000e7919 */ /* 0x000e620000002600 */
[----:B------:R-:W-:Y:S01]  /*4f30*/  ISETP.NE.AND.EX P1, PT, RZ, UR5, PT, P1 ;  /* 0x00000005ff007c0c */ /* 0x000fe2000bf25310 */
[----:B------:R-:W-:-:S12]  /*4f40*/  IMAD.MOV.U32 R5, RZ, RZ, R17 ;  /* 0x000000ffff057224 */ /* 0x000fd800078e0011 */
[----:B------:R-:W-:Y:S05]  /*4f50*/  @!P1 BRA `(.L_x_113) ;  /* 0x0000000000289947 */ /* 0x000fea0003800000 */
[----:B------:R-:W-:Y:S02]  /*4f60*/  ULDC UR6, c[0x0][0x634] ;  /* 0x00018d0000067ab9 */ /* 0x000fe40000000800 */
[----:B------:R-:W-:-:S05]  /*4f70*/  IADD3 R9, P1, R16, UR6, RZ ;  /* 0x0000000610097c10 */ /* 0x000fca000ff3e0ff */
[----:B------:R-:W-:-:S04]  /*4f80*/  IMAD.X R21, RZ, RZ, R17, P1 ;  /* 0x000000ffff157224 */ /* 0x000fc800008e0611 */
[----:B------:R-:W-:-:S04]  /*4f90*/  IMAD.WIDE.U32 R6, R21, UR4, RZ ;  /* 0x0000000415067c25 */ /* 0x000fc8000f8e00ff */
[----:B------:R-:W-:-:S04]  /*4fa0*/  IMAD.WIDE.U32 R6, P1, R9, UR5, R6 ;  /* 0x0000000509067c25 */ /* 0x000fc8000f820006 */
[----:B------:R-:W-:-:S04]  /*4fb0*/  IMAD.WIDE.U32 R8, R9, UR4, RZ ;  /* 0x0000000409087c25 */ /* 0x000fc8000f8e00ff */
[----:B------:R-:W-:Y:S01]  /*4fc0*/  IMAD.X R5, RZ, RZ, RZ, P1 ;  /* 0x000000ffff057224 */ /* 0x000fe200008e06ff */
[----:B------:R-:W-:Y:S01]  /*4fd0*/  IADD3 RZ, P1, R9, R6, RZ ;  /* 0x0000000609ff7210 */ /* 0x000fe20007f3e0ff */
[----:B------:R-:W-:-:S04]  /*4fe0*/  IMAD.MOV.U32 R4, RZ, RZ, R7 ;  /* 0x000000ffff047224 */ /* 0x000fc800078e0007 */
[----:B------:R-:W-:-:S08]  /*4ff0*/  IMAD.WIDE.U32.X R4, R21, UR5, R4, P1 ;  /* 0x0000000515047c25 */ /* 0x000fd000088e0404 */
.L_x_113:
[--C-:B------:R-:W-:Y:S01]  /*5000*/  SHF.R.U64 R8, R4, UR7, R5.reuse ;  /* 0x0000000704087c19 */ /* 0x100fe20008001205 */
[----:B------:R-:W-:Y:S01]  /*5010*/  ULDC.64 UR4, c[0x0][0x620] ;  /* 0x0001880000047ab9 */ /* 0x000fe20000000a00 */
[----:B------:R-:W-:Y:S01]  /*5020*/  SHF.R.U32.HI R4, RZ, UR7, R5 ;  /* 0x00000007ff047c19 */ /* 0x000fe20008011605 */
[----:B------:R-:W2:Y:S01]  /*5030*/  LDC R24, c[0x0][0x144] ;  /* 0x00005100ff187b82 */ /* 0x000ea20000000800 */
[----:B------:R-:W-:Y:S01]  /*5040*/  IADD3 R7, P1, RZ, -R8, RZ ;  /* 0x80000008ff077210 */ /* 0x000fe20007f3e0ff */
[----:B------:R-:W-:Y:S01]  /*5050*/  ULDC.64 UR8, c[0x0][0x640] ;  /* 0x0001900000087ab9 */ /* 0x000fe20000000a00 */
[----:B0-----:R-:W-:Y:S01]  /*5060*/  I2FP.F32.U32 R9, R15 ;  /* 0x0000000f00097245 */ /* 0x001fe20000201000 */
[----:B------:R-:W-:Y:S02]  /*5070*/  ULDC UR6, c[0x0][0x608] ;  /* 0x0001820000067ab9 */ /* 0x000fe40000000800 */
[----:B------:R-:W-:Y:S01]  /*5080*/  IMAD.X R4, RZ, RZ, ~R4, P1 ;  /* 0x000000ffff047224 */ /* 0x000fe200008e0e04 */
[----:B------:R-:W-:Y:S01]  /*5090*/  ISETP.NE.U32.AND P1, PT, RZ, UR8, PT ;  /* 0x00000008ff007c0c */ /* 0x000fe2000bf25070 */
[----:B------:R-:W0:Y:S02]  /*50a0*/  LDC R21, c[0x0][0x148] ;  /* 0x00005200ff157b82 */ /* 0x000e240000000800 */
[----:B------:R-:W-:Y:S01]  /*50b0*/  IMAD R6, R4, UR4, RZ ;  /* 0x0000000404067c24 */ /* 0x000fe2000f8e02ff */
[----:B------:R-:W-:Y:S01]  /*50c0*/  ISETP.NE.AND.EX P1, PT, RZ, UR9, PT, P1 ;  /* 0x00000009ff007c0c */ /* 0x000fe2000bf25310 */
[----:B------:R-:W-:Y:S01]  /*50d0*/  IMAD.WIDE.U32 R4, R7, UR4, R16 ;  /* 0x0000000407047c25 */ /* 0x000fe2000f8e0010 */
[----:B------:R-:W-:-:S03]  /*50e0*/  ULDC UR4, c[0x0][0x150] ;  /* 0x0000540000047ab9 */ /* 0x000fc60000000800 */
[----:B------:R-:W-:Y:S02]  /*50f0*/  IMAD R7, R7, UR5, R6 ;  /* 0x0000000507077c24 */ /* 0x000fe4000f8e0206 */
[----:B------:R-:W-:Y:S01]  /*5100*/  FMUL R6, R9, UR4 ;  /* 0x0000000409067c20 */ /* 0x000fe20008400000 */
[----:B------:R-:W-:Y:S01]  /*5110*/  ULDC UR4, c[0x0][0x618] ;  /* 0x0001860000047ab9 */ /* 0x000fe20000000800 */
[----:B------:R-:W-:Y:S01]  /*5120*/  ULDC UR5, c[0x0][0x154] ;  /* 0x0000550000057ab9 */ /* 0x000fe20000000800 */
[----:B------:R-:W-:-:S03]  /*5130*/  IMAD.IADD R5, R5, 0x1, R7 ;  /* 0x0000000105057824 */ /* 0x000fc600078e0207 */
[----:B------:R-:W3:Y:S02]  /*5140*/  F2I.U32.TRUNC.NTZ R6, R6 ;  /* 0x0000000600067305 */ /* 0x000ee4000020f000 */
[----:B------:R-:W-:Y:S02]  /*5150*/  SHF.R.U64 R9, R4, UR4, R5 ;  /* 0x0000000404097c19 */ /* 0x000fe40008001205 */
[----:B-1----:R-:W-:-:S05]  /*5160*/  I2FP.F32.U32 R4, R14 ;  /* 0x0000000e00047245 */ /* 0x002fca0000201000 */
[----:B------:R-:W-:Y:S01]  /*5170*/  FMUL R22, R4, UR5 ;  /* 0x0000000504167c20 */ /* 0x000fe20008400000 */
[----:B------:R-:W-:Y:S01]  /*5180*/  SHF.R.U32.HI R4, RZ, UR4, R5 ;  /* 0x00000004ff047c19 */ /* 0x000fe20008011605 */
[----:B------:R-:W-:-:S03]  /*5190*/  ULDC UR4, c[0x0][0x658] ;  /* 0x0001960000047ab9 */ /* 0x000fc60000000800 */
[--C-:B------:R-:W-:Y:S01]  /*51a0*/  SHF.R.U64 R20, R9, UR6, R4.reuse ;  /* 0x0000000609147c19 */ /* 0x100fe20008001204 */
[----:B------:R-:W1:Y:S01]  /*51b0*/  F2I.U32.TRUNC.NTZ R22, R22 ;  /* 0x0000001600167305 */ /* 0x000e62000020f000 */
[----:B------:R-:W-:Y:S01]  /*51c0*/  SHF.R.U32.HI R5, RZ, UR6, R4 ;  /* 0x00000006ff057c19 */ /* 0x000fe20008011604 */
[----:B---3--:R-:W-:-:S03]  /*51d0*/  IMAD.MOV R6, RZ, RZ, -R6 ;  /* 0x000000ffff067224 */ /* 0x008fc600078e0a06 */
[----:B------:R-:W-:Y:S01]  /*51e0*/  SHF.R.U64 R18, R20, UR4, R5 ;  /* 0x0000000414127c19 */ /* 0x000fe20008001205 */
[----:B--2---:R-:W-:Y:S01]  /*51f0*/  IMAD R15, R24, R6, R15 ;  /* 0x00000006180f7224 */ /* 0x004fe200078e020f */
[----:B------:R-:W-:-:S03]  /*5200*/  SHF.R.U32.HI R23, RZ, UR4, R5 ;  /* 0x00000004ff177c19 */ /* 0x000fc60008011605 */
[----:B------:R-:W-:Y:S02]  /*5210*/  IMAD.MOV.U32 R4, RZ, RZ, R18 ;  /* 0x000000ffff047224 */ /* 0x000fe400078e0012 */
[----:B------:R-:W-:Y:S01]  /*5220*/  IMAD.MOV.U32 R5, RZ, RZ, R23 ;  /* 0x000000ffff057224 */ /* 0x000fe200078e0017 */
[----:B-1----:R-:W-:Y:S06]  /*5230*/  @!P1 BRA `(.L_x_114) ;  /* 0x0000000000289947 */ /* 0x002fec0003800000 */
[----:B------:R-:W-:Y:S02]  /*5240*/  ULDC UR4, c[0x0][0x64c] ;  /* 0x0001930000047ab9 */ /* 0x000fe40000000800 */
[----:B------:R-:W-:-:S05]  /*5250*/  IADD3 R5, P1, R18, UR4, RZ ;  /* 0x0000000412057c10 */ /* 0x000fca000ff3e0ff */
[----:B------:R-:W-:-:S04]  /*5260*/  IMAD.X R23, RZ, RZ, R23, P1 ;  /* 0x000000ffff177224 */ /* 0x000fc800008e0617 */
[----:B------:R-:W-:-:S04]  /*5270*/  IMAD.WIDE.U32 R6, R23, UR8, RZ ;  /* 0x0000000817067c25 */ /* 0x000fc8000f8e00ff */
[----:B------:R-:W-:-:S04]  /*5280*/  IMAD.WIDE.U32 R6, P1, R5, UR9, R6 ;  /* 0x0000000905067c25 */ /* 0x000fc8000f820006 */
[----:B------:R-:W-:-:S04]  /*5290*/  IMAD.WIDE.U32 R4, R5, UR8, RZ ;  /* 0x0000000805047c25 */ /* 0x000fc8000f8e00ff */
[----:B------:R-:W-:Y:S01]  /*52a0*/  IMAD.MOV.U32 R4, RZ, RZ, R7 ;  /* 0x000000ffff047224 */ /* 0x000fe200078e0007 */
[----:B------:R-:W-:Y:S01]  /*52b0*/  IADD3 RZ, P3, R5, R6, RZ ;  /* 0x0000000605ff7210 */ /* 0x000fe20007f7e0ff */
[----:B------:R-:W-:-:S04]  /*52c0*/  IMAD.X R5, RZ, RZ, RZ, P1 ;  /* 0x000000ffff057224 */ /* 0x000fc800008e06ff */
[----:B------:R-:W-:-:S08]  /*52d0*/  IMAD.WIDE.U32.X R4, R23, UR9, R4, P3 ;  /* 0x0000000917047c25 */ /* 0x000fd000098e0404 */
.L_x_114:
[----:B------:R-:W-:Y:S01]  /*52e0*/  ISETP.NE.AND P1, PT, R2, 0x1, PT ;  /* 0x000000010200780c */ /* 0x000fe20003f25270 */
[----:B------:R-:W-:Y:S01]  /*52f0*/  ULDC UR4, c[0x0][0x648] ;  /* 0x0001920000047ab9 */ /* 0x000fe20000000800 */
[----:B------:R-:W-:Y:S01]  /*5300*/  LOP3.LUT R20, R20, UR17, RZ, 0xc0, !PT ;  /* 0x0000001114147c12 */ /* 0x000fe2000f8ec0ff */
[----:B------:R-:W-:Y:S01]  /*5310*/  IMAD.MOV R22, RZ, RZ, -R22 ;  /* 0x000000ffff167224 */ /* 0x000fe200078e0a16 */
[----:B------:R-:W-:Y:S01]  /*5320*/  SHF.R.U64 R5, R4, UR4, R5 ;  /* 0x0000000404057c19 */ /* 0x000fe20008001205 */
[----:B------:R-:W-:Y:S01]  /*5330*/  ULDC UR4, c[0x0][0x638] ;  /* 0x00018e0000047ab9 */ /* 0x000fe20000000800 */
[----:B------:R-:W-:Y:S01]  /*5340*/  LOP3.LUT R9, R9, UR16, RZ, 0xc0, !PT ;  /* 0x0000001009097c12 */ /* 0x000fe2000f8ec0ff */
[----:B------:R-:W-:Y:S01]  /*5350*/  ULDC UR5, c[0x0][0x610] ;  /* 0x0001840000057ab9 */ /* 0x000fe20000000800 */
[----:B------:R-:W-:Y:S02]  /*5360*/  IMAD.MOV.U32 R4, RZ, RZ, 0x1 ;  /* 0x00000001ff047424 */ /* 0x000fe400078e00ff */
[----:B------:R-:W-:-:S02]  /*5370*/  IMAD.MOV R7, RZ, RZ, -R5 ;  /* 0x000000ffff077224 */ /* 0x000fc400078e0a05 */
[----:B------:R-:W-:Y:S02]  /*5380*/  IMAD R20, R5, UR18, R20 ;  /* 0x0000001205147c24 */ /* 0x000fe4000f8e0214 */
[----:B0-----:R-:W-:Y:S02]  /*5390*/  @P1 IMAD R15, R21, R22, R14 ;  /* 0x00000016150f1224 */ /* 0x001fe400078e020e */
[----:B------:R-:W-:Y:S01]  /*53a0*/  IMAD R18, R7, UR4, R18 ;  /* 0x0000000407127c24 */ /* 0x000fe2000f8e0212 */
[----:B------:R-:W-:Y:S01]  /*53b0*/  ULDC UR4, c[0x0][0x600] ;  /* 0x0001800000047ab9 */ /* 0x000fe20000000800 */
[----:B------:R-:W-:Y:S02]  /*53c0*/  IMAD R15, R20, UR5, R15 ;  /* 0x00000005140f7c24 */ /* 0x000fe4000f8e020f */
[----:B------:R-:W-:-:S05]  /*53d0*/  IMAD R18, R18, UR4, R9 ;  /* 0x0000000412127c24 */ /* 0x000fca000f8e0209 */
[----:B------:R-:W-:Y:S02]  /*53e0*/  SEL R9, R18, R15, !P1 ;  /* 0x0000000f12097207 */ /* 0x000fe40004800000 */
[----:B------:R-:W-:-:S07]  /*53f0*/  SEL R7, R15, R18, !P1 ;  /* 0x000000120f077207 */ /* 0x000fce0004800000 */
.L_x_112:
[----:B------:R-:W-:Y:S05]  /*5400*/  BSYNC B1 ;  /* 0x0000000000017941 */ /* 0x000fea0003800000 */
.L_x_111:
[----:B------:R-:W-:-:S13]  /*5410*/  LOP3.LUT P1, RZ, R4, 0xff, RZ, 0xc0, !PT ;  /* 0x000000ff04ff7812 */ /* 0x000fda000782c0ff */
[----:B------:R-:W-:Y:S05]  /*5420*/  @P1 BRA `(.L_x_115) ;  /* 0xfffffff4004c1947 */ /* 0x000fea000383ffff */
[----:B------:R-:W-:Y:S05]  /*5430*/  BSYNC B0 ;  /* 0x0000000000007941 */ /* 0x000fea0003800000 */
.L_x_103:
[----:B------:R-:W-:-:S03]  /*5440*/  UMOV UR4, 0xffffffff ;  /* 0xffffffff00047882 */ /* 0x000fc60000000000 */
[----:B------:R-:W-:Y:S05]  /*5450*/  BRA.DIV UR4, `(.L_x_116) ;  /* 0x0000000604c87947 */ /* 0x000fea000b800000 */
[----:B------:R-:W-:-:S13]  /*5460*/  ELECT P6, URZ, PT ;  /* 0x00000000003f782f */ /* 0x000fda00038c0000 */
.L_x_135:
[----:B------:R-:W-:Y:S04]  /*5470*/  BSSY B0, `(.L_x_117) ;  /* 0x0000058000007945 */ /* 0x000fe80003800000 */
[----:B------:R-:W-:Y:S05]  /*5480*/  @!P6 BRA `(.L_x_118) ;  /* 0x000000040058e947 */ /* 0x000fea0003800000 */
[----:B------:R-:W-:-:S04]  /*5490*/  LOP3.LUT R19, R19, 0x2, RZ, 0xfc, !PT ;  /* 0x0000000213137812 */ /* 0x000fc800078efcff */
[----:B------:R-:W-:-:S13]  /*54a0*/  ISETP.NE.AND P0, PT, R19, 0x3, PT ;  /* 0x000000031300780c */ /* 0x000fda0003f05270 */
[----:B------:R-:W-:Y:S05]  /*54b0*/  @!P0 BRA `(.L_x_119) ;  /* 0x0000000000048947 */ /* 0x000fea0003800000 */
[----:B------:R-:W-:Y:S01]  /*54c0*/  BPT.TRAP 0x1 ;  /* 0x000000040000795c */ /* 0x000fe20000300000 */
.L_x_119:
[----:B------:R-:W0:Y:S01]  /*54d0*/  S2R R3, SR_CgaCtaId ;  /* 0x0000000000037919 */ /* 0x000e220000008800 */
[----:B------:R-:W-:-:S04]  /*54e0*/  MOV R2, 0x400 ;  /* 0x0000040000027802 */ /* 0x000fc80000000f00 */
[----:B0-----:R-:W-:Y:S02]  /*54f0*/  LEA R3, R3, R2, 0x18 ;  /* 0x0000000203037211 */ /* 0x001fe400078ec0ff */
[----:B------:R-:W-:-:S03]  /*5500*/  SHF.L.U32 R2, R0, 0x1f, RZ ;  /* 0x0000001f00027819 */ /* 0x000fc600000006ff */
[----:B------:R-:W-:-:S04]  /*5510*/  VIADD R3, R3, 0x48 ;  /* 0x0000004803037836 */ /* 0x000fc80000000000 */
[C---:B------:R-:W-:Y:S02]  /*5520*/  IMAD R7, R12.reuse, 0x8, R3 ;  /* 0x000000080c077824 */ /* 0x040fe400078e0203 */
[----:B------:R-:W-:Y:S02]  /*5530*/  VIADD R12, R12, 0x1 ;  /* 0x000000010c0c7836 */ /* 0x000fe40000000000 */
[----:B------:R-:W0:Y:S03]  /*5540*/  SYNCS.PHASECHK.TRANS64.TRYWAIT P0, [R7+URZ], R2 ;  /* 0x00000002070075a7 */ /* 0x000e26000800017f */
[----:B------:R-:W-:-:S04]  /*5550*/  ISETP.NE.AND P1, PT, R12, 0x9, PT ;  /* 0x000000090c00780c */ /* 0x000fc80003f25270 */
[----:B------:R-:W-:Y:S02]  /*5560*/  SEL R5, RZ, 0x1, P1 ;  /* 0x00000001ff057807 */ /* 0x000fe40000800000 */
[----:B------:R-:W-:Y:S02]  /*5570*/  SEL R12, R12, RZ, P1 ;  /* 0x000000ff0c0c7207 */ /* 0x000fe40000800000 */
[----:B------:R-:W-:-:S03]  /*5580*/  LOP3.LUT R5, R0, R5, RZ, 0x3c, !PT ;  /* 0x0000000500057212 */ /* 0x000fc600078e3cff */
[----:B------:R-:W-:Y:S01]  /*5590*/  IMAD R9, R12, 0x8, R3 ;  /* 0x000000080c097824 */ /* 0x000fe200078e0203 */
[----:B------:R-:W-:Y:S01]  /*55a0*/  SHF.L.U32 R4, R5, 0x1f, RZ ;  /* 0x0000001f05047819 */ /* 0x000fe200000006ff */
[----:B0-----:R-:W-:Y:S06]  /*55b0*/  @!P0 BRA `(.L_x_120) ;  /* 0x0000000400908947 */ /* 0x001fec0003800000 */
.L_x_136:
[----:B------:R-:W1:Y:S01]  /*55c0*/  SYNCS.PHASECHK.TRANS64.TRYWAIT P0, [R9+URZ], R4 ;  /* 0x00000004090075a7 */ /* 0x000e62000800017f */
[----:B------:R-:W-:-:S05]  /*55d0*/  VIADD R0, R12, 0x1 ;  /* 0x000000010c007836 */ /* 0x000fca0000000000 */
[----:B------:R-:W-:-:S04]  /*55e0*/  ISETP.NE.AND P1, PT, R0, 0x9, PT ;  /* 0x000000090000780c */ /* 0x000fc80003f25270 */
[----:B0-----:R-:W-:Y:S02]  /*55f0*/  SEL R2, RZ, 0x1, P1 ;  /* 0x00000001ff027807 */ /* 0x001fe40000800000 */
[----:B------:R-:W-:Y:S02]  /*5600*/  SEL R0, R0, RZ, P1 ;  /* 0x000000ff00007207 */ /* 0x000fe40000800000 */
[----:B------:R-:W-:-:S03]  /*5610*/  LOP3.LUT R7, R5, R2, RZ, 0x3c, !PT ;  /* 0x0000000205077212 */ /* 0x000fc600078e3cff */
[----:B------:R-:W-:Y:S01]  /*5620*/  IMAD R6, R0, 0x8, R3 ;  /* 0x0000000800067824 */ /* 0x000fe200078e0203 */
[----:B------:R-:W-:Y:S01]  /*5630*/  SHF.L.U32 R5, R7, 0x1f, RZ ;  /* 0x0000001f07057819 */ /* 0x000fe200000006ff */
[----:B-1----:R-:W-:Y:S06]  /*5640*/  @!P0 BRA `(.L_x_121) ;  /* 0x0000000400808947 */ /* 0x002fec0003800000 */
.L_x_137:
[----:B------:R-:W1:Y:S01]  /*5650*/  SYNCS.PHASECHK.TRANS64.TRYWAIT P0, [R6+URZ], R5 ;  /* 0x00000005060075a7 */ /* 0x000e62000800017f */
[----:B------:R-:W-:-:S05]  /*5660*/  VIADD R0, R0, 0x1 ;  /* 0x0000000100007836 */ /* 0x000fca0000000000 */
[----:B------:R-:W-:-:S04]  /*5670*/  ISETP.NE.AND P1, PT, R0, 0x9, PT ;  /* 0x000000090000780c */ /* 0x000fc80003f25270 */
[----:B------:R-:W-:Y:S02]  /*5680*/  SEL R2, RZ, 0x1, P1 ;  /* 0x00000001ff027807 */ /* 0x000fe40000800000 */
[----:B------:R-:W-:Y:S02]  /*5690*/  SEL R0, R0, RZ, P1 ;  /* 0x000000ff00007207 */ /* 0x000fe40000800000 */
[----:B------:R-:W-:-:S03]  /*56a0*/  LOP3.LUT R7, R7, R2, RZ, 0x3c, !PT ;  /* 0x0000000207077212 */ /* 0x000fc600078e3cff */
[----:B0-----:R-:W-:Y:S01]  /*56b0*/  IMAD R9, R0, 0x8, R3 ;  /* 0x0000000800097824 */ /* 0x001fe200078e0203 */
[----:B------:R-:W-:Y:S01]  /*56c0*/  SHF.L.U32 R4, R7, 0x1f, RZ ;  /* 0x0000001f07047819 */ /* 0x000fe200000006ff */
[----:B-1----:R-:W-:Y:S06]  /*56d0*/  @!P0 BRA `(.L_x_122) ;  /* 0x0000000400708947 */ /* 0x002fec0003800000 */
.L_x_138:
        /* <DEDUP_REMOVED lines=9> */
.L_x_139:
        /* <DEDUP_REMOVED lines=9> */
.L_x_140:
        /* <DEDUP_REMOVED lines=9> */
.L_x_141:
        /* <DEDUP_REMOVED lines=9> */
.L_x_142:
[----:B------:R-:W1:Y:S01]  /*5920*/  SYNCS.PHASECHK.TRANS64.TRYWAIT P0, [R9+URZ], R4 ;  /* 0x00000004090075a7 */ /* 0x000e62000800017f */
[----:B------:R-:W-:-:S05]  /*5930*/  VIADD R0, R0, 0x1 ;  /* 0x0000000100007836 */ /* 0x000fca0000000000 */
[----:B------:R-:W-:-:S04]  /*5940*/  ISETP.NE.AND P1, PT, R0, 0x9, PT ;  /* 0x000000090000780c */ /* 0x000fc80003f25270 */
[----:B------:R-:W-:Y:S02]  /*5950*/  SEL R2, RZ, 0x1, P1 ;  /* 0x00000001ff027807 */ /* 0x000fe40000800000 */
[----:B------:R-:W-:Y:S02]  /*5960*/  SEL R0, R0, RZ, P1 ;  /* 0x000000ff00007207 */ /* 0x000fe40000800000 */
[----:B------:R-:W-:Y:S01]  /*5970*/  LOP3.LUT R2, R7, R2, RZ, 0x3c, !PT ;  /* 0x0000000207027212 */ /* 0x000fe200078e3cff */
[----:B-1----:R-:W-:Y:S06]  /*5980*/  @!P0 BRA `(.L_x_127) ;  /* 0x0000000400288947 */ /* 0x002fec0003800000 */
.L_x_143:
[----:B------:R-:W-:Y:S01]  /*5990*/  IMAD R3, R0, 0x8, R3 ;  /* 0x0000000800037824 */ /* 0x000fe200078e0203 */
[----:B------:R-:W-:-:S07]  /*59a0*/  SHF.L.U32 R0, R2, 0x1f, RZ ;  /* 0x0000001f02007819 */ /* 0x000fce00000006ff */
.L_x_128:
[----:B--2---:R2:W3:Y:S02]  /*59b0*/  SYNCS.PHASECHK.TRANS64.TRYWAIT P0, [R3+URZ], R0 ;  /* 0x00000000030075a7 */ /* 0x0044e4000800017f */
[----:B---3--:R-:W-:Y:S05]  /*59c0*/  @!P0 NANOSLEEP.SYNCS 0x989680 ;  /* 0x009896800000895d */ /* 0x008fea0003900000 */
[----:B------:R-:W3:Y:S02]  /*59d0*/  @!P0 SYNCS.PHASECHK.TRANS64 P0, [R3+URZ], R0 ;  /* 0x00000000030085a7 */ /* 0x000ee4000800007f */
[----:B---3--:R-:W-:Y:S05]  /*59e0*/  @!P0 BRA `(.L_x_128) ;  /* 0xfffffffc00f08947 */ /* 0x008fea000383ffff */
.L_x_118:
[----:B------:R-:W-:Y:S05]  /*59f0*/  BSYNC B0 ;  /* 0x0000000000007941 */ /* 0x000fea0003800000 */
.L_x_117:
[----:B------:R-:W-:Y:S05]  /*5a00*/  EXIT ;  /* 0x000000000000794d */ /* 0x000fea0003800000 */
.L_x_18:
[----:B---3--:R3:W4:Y:S02]  /*5a10*/  SYNCS.PHASECHK.TRANS64.TRYWAIT P1, [R3+URZ], R0 ;  /* 0x00000000030075a7 */ /* 0x008724000802017f */
[----:B----4-:R-:W-:Y:S05]  /*5a20*/  @!P1 NANOSLEEP.SYNCS 0x989680 ;  /* 0x009896800000995d */ /* 0x010fea0003900000 */
[----:B------:R-:W4:Y:S02]  /*5a30*/  @!P1 SYNCS.PHASECHK.TRANS64 P1, [R3+URZ], R0 ;  /* 0x00000000030095a7 */ /* 0x000f24000802007f */
[----:B----4-:R-:W-:Y:S05]  /*5a40*/  @!P1 BRA `(.L_x_18) ;  /* 0xfffffffc00f09947 */ /* 0x010fea000383ffff */
[----:B------:R-:W-:Y:S05]  /*5a50*/  BRA `(.L_x_17) ;  /* 0xffffffb800307947 */ /* 0x000fea000383ffff */
.L_x_23:
[----:B-1----:R1:W2:Y:S02]  /*5a60*/  SYNCS.PHASECHK.TRANS64.TRYWAIT P1, [R5+URZ], R4 ;  /* 0x00000004050075a7 */ /* 0x0022a4000802017f */
[----:B--2---:R-:W-:Y:S05]  /*5a70*/  @!P1 NANOSLEEP.SYNCS 0x989680 ;  /* 0x009896800000995d */ /* 0x004fea0003900000 */
[----:B------:R-:W2:Y:S02]  /*5a80*/  @!P1 SYNCS.PHASECHK.TRANS64 P1, [R5+URZ], R4 ;  /* 0x00000004050095a7 */ /* 0x000ea4000802007f */
[----:B--2---:R-:W-:Y:S05]  /*5a90*/  @!P1 BRA `(.L_x_23) ;  /* 0xfffffffc00f09947 */ /* 0x004fea000383ffff */
[----:B------:R-:W-:Y:S05]  /*5aa0*/  BRA `(.L_x_22) ;  /* 0xffffffbc00207947 */ /* 0x000fea000383ffff */
.L_x_104:
[----:B------:R-:W-:Y:S01]  /*5ab0*/  BSSY B1, `(.L_x_129) ;  /* 0x0000006000017945 */ /* 0x000fe20003800000 */
[----:B------:R-:W-:-:S07]  /*5ac0*/  IMAD.MOV.U32 R15, RZ, RZ, -0x1 ;  /* 0xffffffffff0f7424 */ /* 0x000fce00078e00ff */
[----:B------:R-:W-:Y:S05]  /*5ad0*/  WARPSYNC.COLLECTIVE R15, `(.L_x_130) ;  /* 0x000000000f0c7348 */ /* 0x000fea0003c00000 */
[----:B------:R-:W-:Y:S02]  /*5ae0*/  ELECT P6, UR62, PT ;  /* 0x00000000003e782f */ /* 0x000fe400038c0000 */
[----:B------:R-:W-:Y:S01]  /*5af0*/  MOV R14, UR62 ;  /* 0x0000003e000e7c02 */ /* 0x000fe20008000f00 */
[----:B------:R-:W-:Y:S10]  /*5b00*/  ENDCOLLECTIVE ;  /* 0x000000000000791b */ /* 0x000ff40003800000 */
.L_x_130:
[----:B------:R-:W-:Y:S05]  /*5b10*/  BSYNC B1 ;  /* 0x0000000000017941 */ /* 0x000fea0003800000 */
.L_x_129:
[----:B------:R-:W-:Y:S05]  /*5b20*/  BRA `(.L_x_131) ;  /* 0xffffffec00987947 */ /* 0x000fea000383ffff */
.L_x_107:
[----:B0-----:R0:W1:Y:S02]  /*5b30*/  SYNCS.PHASECHK.TRANS64.TRYWAIT P1, [R14+URZ+0x48], R7 ;  /* 0x000048070e0075a7 */ /* 0x001064000802017f */
[----:B-1----:R-:W-:Y:S05]  /*5b40*/  @!P1 NANOSLEEP.SYNCS 0x989680 ;  /* 0x009896800000995d */ /* 0x002fea0003900000 */
[----:B------:R-:W1:Y:S02]  /*5b50*/  @!P1 SYNCS.PHASECHK.TRANS64 P1, [R14+URZ+0x48], R7 ;  /* 0x000048070e0095a7 */ /* 0x000e64000802007f */
[----:B-1----:R-:W-:Y:S05]  /*5b60*/  @!P1 BRA `(.L_x_107) ;  /* 0xfffffffc00f09947 */ /* 0x002fea000383ffff */
[----:B------:R-:W-:Y:S05]  /*5b70*/  BRA `(.L_x_132) ;  /* 0xffffffec00cc7947 */ /* 0x000fea000383ffff */
.L_x_116:
[----:B------:R-:W-:Y:S01]  /*5b80*/  BSSY B0, `(.L_x_133) ;  /* 0x0000006000007945 */ /* 0x000fe20003800000 */
[----:B------:R-:W-:-:S07]  /*5b90*/  IMAD.MOV.U32 R15, RZ, RZ, -0x1 ;  /* 0xffffffffff0f7424 */ /* 0x000fce00078e00ff */
[----:B------:R-:W-:Y:S05]  /*5ba0*/  WARPSYNC.COLLECTIVE R15, `(.L_x_134) ;  /* 0x000000000f0c7348 */ /* 0x000fea0003c00000 */
[----:B------:R-:W-:Y:S02]  /*5bb0*/  ELECT P6, UR62, PT ;  /* 0x00000000003e782f */ /* 0x000fe400038c0000 */
[----:B------:R-:W-:Y:S01]  /*5bc0*/  MOV R14, UR62 ;  /* 0x0000003e000e7c02 */ /* 0x000fe20008000f00 */
[----:B------:R-:W-:Y:S10]  /*5bd0*/  ENDCOLLECTIVE ;  /* 0x000000000000791b */ /* 0x000ff40003800000 */
.L_x_134:
[----:B------:R-:W-:Y:S05]  /*5be0*/  BSYNC B0 ;  /* 0x0000000000007941 */ /* 0x000fea0003800000 */
.L_x_133:
[----:B------:R-:W-:Y:S05]  /*5bf0*/  BRA `(.L_x_135) ;  /* 0xfffffff8001c7947 */ /* 0x000fea000383ffff */
.L_x_120:
[----:B0-----:R0:W1:Y:S02]  /*5c00*/  SYNCS.PHASECHK.TRANS64.TRYWAIT P0, [R7+URZ], R2 ;  /* 0x00000002070075a7 */ /* 0x001064000800017f */
[----:B-1----:R-:W-:Y:S05]  /*5c10*/  @!P0 NANOSLEEP.SYNCS 0x989680 ;  /* 0x009896800000895d */ /* 0x002fea0003900000 */
[----:B------:R-:W1:Y:S02]  /*5c20*/  @!P0 SYNCS.PHASECHK.TRANS64 P0, [R7+URZ], R2 ;  /* 0x00000002070085a7 */ /* 0x000e64000800007f */
[----:B-1----:R-:W-:Y:S05]  /*5c30*/  @!P0 BRA `(.L_x_120) ;  /* 0xfffffffc00f08947 */ /* 0x002fea000383ffff */
[----:B------:R-:W-:Y:S05]  /*5c40*/  BRA `(.L_x_136) ;  /* 0xfffffff8005c7947 */ /* 0x000fea000383ffff */
.L_x_121:
[----:B0-----:R0:W1:Y:S02]  /*5c50*/  SYNCS.PHASECHK.TRANS64.TRYWAIT P0, [R9+URZ], R4 ;  /* 0x00000004090075a7 */ /* 0x001064000800017f */
[----:B-1----:R-:W-:Y:S05]  /*5c60*/  @!P0 NANOSLEEP.SYNCS 0x989680 ;  /* 0x009896800000895d */ /* 0x002fea0003900000 */
[----:B------:R-:W1:Y:S02]  /*5c70*/  @!P0 SYNCS.PHASECHK.TRANS64 P0, [R9+URZ], R4 ;  /* 0x00000004090085a7 */ /* 0x000e64000800007f */
[----:B-1----:R-:W-:Y:S05]  /*5c80*/  @!P0 BRA `(.L_x_121) ;  /* 0xfffffffc00f08947 */ /* 0x002fea000383ffff */
[----:B------:R-:W-:Y:S05]  /*5c90*/  BRA `(.L_x_137) ;  /* 0xfffffff8006c7947 */ /* 0x000fea000383ffff */
.L_x_122:
[----:B0-----:R0:W1:Y:S02]  /*5ca0*/  SYNCS.PHASECHK.TRANS64.TRYWAIT P0, [R6+URZ], R5 ;  /* 0x00000005060075a7 */ /* 0x001064000800017f */
[----:B-1----:R-:W-:Y:S05]  /*5cb0*/  @!P0 NANOSLEEP.SYNCS 0x989680 ;  /* 0x009896800000895d */ /* 0x002fea0003900000 */
[----:B------:R-:W1:Y:S02]  /*5cc0*/  @!P0 SYNCS.PHASECHK.TRANS64 P0, [R6+URZ], R5 ;  /* 0x00000005060085a7 */ /* 0x000e64000800007f */
[----:B-1----:R-:W-:Y:S05]  /*5cd0*/  @!P0 BRA `(.L_x_122) ;  /* 0xfffffffc00f08947 */ /* 0x002fea000383ffff */
[----:B------:R-:W-:Y:S05]  /*5ce0*/  BRA `(.L_x_138) ;  /* 0xfffffff8007c7947 */ /* 0x000fea000383ffff */
.L_x_123:
[----:B0-----:R0:W1:Y:S02]  /*5cf0*/  SYNCS.PHASECHK.TRANS64.TRYWAIT P0, [R9+URZ], R4 ;  /* 0x00000004090075a7 */ /* 0x001064000800017f */
[----:B-1----:R-:W-:Y:S05]  /*5d00*/  @!P0 NANOSLEEP.SYNCS 0x989680 ;  /* 0x009896800000895d */ /* 0x002fea0003900000 */
[----:B------:R-:W1:Y:S02]  /*5d10*/  @!P0 SYNCS.PHASECHK.TRANS64 P0, [R9+URZ], R4 ;  /* 0x00000004090085a7 */ /* 0x000e64000800007f */
[----:B-1----:R-:W-:Y:S05]  /*5d20*/  @!P0 BRA `(.L_x_123) ;  /* 0xfffffffc00f08947 */ /* 0x002fea000383ffff */
[----:B------:R-:W-:Y:S05]  /*5d30*/  BRA `(.L_x_139) ;  /* 0xfffffff8008c7947 */ /* 0x000fea000383ffff */
.L_x_124:
[----:B0-----:R0:W1:Y:S02]  /*5d40*/  SYNCS.PHASECHK.TRANS64.TRYWAIT P0, [R6+URZ], R5 ;  /* 0x00000005060075a7 */ /* 0x001064000800017f */
[----:B-1----:R-:W-:Y:S05]  /*5d50*/  @!P0 NANOSLEEP.SYNCS 0x989680 ;  /* 0x009896800000895d */ /* 0x002fea0003900000 */
[----:B------:R-:W1:Y:S02]  /*5d60*/  @!P0 SYNCS.PHASECHK.TRANS64 P0, [R6+URZ], R5 ;  /* 0x00000005060085a7 */ /* 0x000e64000800007f */
[----:B-1----:R-:W-:Y:S05]  /*5d70*/  @!P0 BRA `(.L_x_124) ;  /* 0xfffffffc00f08947 */ /* 0x002fea000383ffff */
[----:B------:R-:W-:Y:S05]  /*5d80*/  BRA `(.L_x_140) ;  /* 0xfffffff8009c7947 */ /* 0x000fea000383ffff */
.L_x_125:
[----:B0-----:R0:W1:Y:S02]  /*5d90*/  SYNCS.PHASECHK.TRANS64.TRYWAIT P0, [R9+URZ], R4 ;  /* 0x00000004090075a7 */ /* 0x001064000800017f */
[----:B-1----:R-:W-:Y:S05]  /*5da0*/  @!P0 NANOSLEEP.SYNCS 0x989680 ;  /* 0x009896800000895d */ /* 0x002fea0003900000 */
[----:B------:R-:W1:Y:S02]  /*5db0*/  @!P0 SYNCS.PHASECHK.TRANS64 P0, [R9+URZ], R4 ;  /* 0x00000004090085a7 */ /* 0x000e64000800007f */
[----:B-1----:R-:W-:Y:S05]  /*5dc0*/  @!P0 BRA `(.L_x_125) ;  /* 0xfffffffc00f08947 */ /* 0x002fea000383ffff */
[----:B------:R-:W-:Y:S05]  /*5dd0*/  BRA `(.L_x_141) ;  /* 0xfffffff800ac7947 */ /* 0x000fea000383ffff */
.L_x_126:
[----:B0-----:R0:W1:Y:S02]  /*5de0*/  SYNCS.PHASECHK.TRANS64.TRYWAIT P0, [R6+URZ], R5 ;  /* 0x00000005060075a7 */ /* 0x001064000800017f */
[----:B-1----:R-:W-:Y:S05]  /*5df0*/  @!P0 NANOSLEEP.SYNCS 0x989680 ;  /* 0x009896800000895d */ /* 0x002fea0003900000 */
[----:B------:R-:W1:Y:S02]  /*5e00*/  @!P0 SYNCS.PHASECHK.TRANS64 P0, [R6+URZ], R5 ;  /* 0x00000005060085a7 */ /* 0x000e64000800007f */
[----:B-1----:R-:W-:Y:S05]  /*5e10*/  @!P0 BRA `(.L_x_126) ;  /* 0xfffffffc00f08947 */ /* 0x002fea000383ffff */
[----:B------:R-:W-:Y:S05]  /*5e20*/  BRA `(.L_x_142) ;  /* 0xfffffff800bc7947 */ /* 0x000fea000383ffff */
.L_x_127:
[----:B-1----:R1:W2:Y:S02]  /*5e30*/  SYNCS.PHASECHK.TRANS64.TRYWAIT P0, [R9+URZ], R4 ;  /* 0x00000004090075a7 */ /* 0x0022a4000800017f */
[----:B--2---:R-:W-:Y:S05]  /*5e40*/  @!P0 NANOSLEEP.SYNCS 0x989680 ;  /* 0x009896800000895d */ /* 0x004fea0003900000 */
[----:B------:R-:W2:Y:S02]  /*5e50*/  @!P0 SYNCS.PHASECHK.TRANS64 P0, [R9+URZ], R4 ;  /* 0x00000004090085a7 */ /* 0x000ea4000800007f */
[----:B--2---:R-:W-:Y:S05]  /*5e60*/  @!P0 BRA `(.L_x_127) ;  /* 0xfffffffc00f08947 */ /* 0x004fea000383ffff */
[----:B------:R-:W-:Y:S05]  /*5e70*/  BRA `(.L_x_143) ;  /* 0xfffffff800c47947 */ /* 0x000fea000383ffff */
.L_x_144:
[----:B------:R-:W-:-:S00]  /*5e80*/  BRA `(.L_x_144) ;  /* 0xfffffffc00fc7947 */ /* 0x000fc0000383ffff */
[----:B------:R-:W-:-:S00]  /*5e90*/  NOP ;  /* 0x0000000000007918 */ /* 0x000fc00000000000 */
        /* <DEDUP_REMOVED lines=14> */
.L_x_145:


//--------------------- .nv.global.init           --------------------------
	.section	.nv.global.init,"aw",@progbits
.nv.global.init:
	.type		$str$22,@object
	.size		$str$22,($str$23 - $str$22)
$str$22:
        /*0000*/ 	.byte	0x6b, 0x5f, 0x74, 0x69, 0x6c, 0x65, 0x5f, 0x63, 0x6f, 0x75, 0x6e, 0x74, 0x20, 0x3e, 0x3d, 0x20
        /*0010*/ 	.byte	0x31, 0x00
	.type		$str$23,@object
	.size		$str$23,(__unnamed_1 - $str$23)
$str$23:
        /*0012*/ 	.byte	0x2f, 0x74, 0x6d, 0x70, 0x2f, 0x63, 0x75, 0x74, 0x6c, 0x61, 0x73, 0x73, 0x5f, 0x73, 0x77, 0x65
        /*0022*/ 	.byte	0x65, 0x70, 0x5f, 0x73, 0x72, 0x63, 0x2f, 0x69, 0x6e, 0x63, 0x6c, 0x75, 0x64, 0x65, 0x2f, 0x63
        /*0032*/ 	.byte	0x75, 0x74, 0x6c, 0x61, 0x73, 0x73, 0x2f, 0x67, 0x65, 0x6d, 0x6d, 0x2f, 0x63, 0x6f, 0x6c, 0x6c
        /*0042*/ 	.byte	0x65, 0x63, 0x74, 0x69, 0x76, 0x65, 0x2f, 0x73, 0x6d, 0x39, 0x30, 0x5f, 0x6d, 0x6d, 0x61, 0x5f
        /*0052*/ 	.byte	0x74, 0x6d, 0x61, 0x5f, 0x67, 0x6d, 0x6d, 0x61, 0x5f, 0x73, 0x73, 0x5f, 0x77, 0x61, 0x72, 0x70
        /*0062*/ 	.byte	0x73, 0x70, 0x65, 0x63, 0x69, 0x61, 0x6c, 0x69, 0x7a, 0x65, 0x64, 0x2e, 0x68, 0x70, 0x70, 0x00
	.type		__unnamed_1,@object
	.size		__unnamed_1,(.L_0 - __unnamed_1)
__unnamed_1:
        /*0072*/ 	.byte	0x76, 0x6f, 0x69, 0x64, 0x20, 0x63, 0x75, 0x74, 0x6c, 0x61, 0x73, 0x73, 0x3a, 0x3a, 0x67, 0x65
        /* <DEDUP_REMOVED lines=172> */
        /*0b42*/ 	.byte	0x00
.L_0:


//--------------------- .nv.shared._ZN7cutlass13device_kernelINS_4gemm6kernel13GemmUniversalIN4cute5tupleIJiiiiEEENS1_10collective13CollectiveMmaINS1_34MainloopSm90TmaGmmaWarpSpecializedILi9ENS5_IJNS4_1CILi1EEESB_SB_EEENS1_35KernelTmaWarpSpecializedCooperativeEEENS5_IJNSA_ILi128EEENSA_ILi64EEESF_EEEaNS5_IJlSB_lEEEaSI_NS4_8TiledMMAINS4_8MMA_AtomIJNS4_4SM904GMMA26MMA_64x64x32_S32S8S8_SS_TNEEEENS4_6LayoutINS5_IJNSA_ILi2EEESB_SB_EEENS5_IJSB_NSA_ILi0EEESS_EEEEENS5_IJNS4_10UnderscoreESV_SV_EEEEENS4_13SM90_TMA_LOADENS4_14ComposedLayoutINS4_7SwizzleILi3ELi4ELi3EEENS4_18smem_ptr_flag_bitsILi8EEENSP_INS5_IJNSA_ILi8EEESF_EEENS5_IJSF_SB_EEEEEEEvNS4_8identityESY_S18_vS19_EENS_8epilogue10collective6detail29Sm90TmaWarpSpecializedAdapterINS1C_15DefaultEpilogueIaSI_SI_NS1B_6thread17LinearCombinationIaLi1EiiLNS1G_9ScaleType4KindE0ELNS_15FloatRoundStyleE2EaEENS1_15EpilogueDefaultEEEEEvvEEEEvNT_6ParamsE --------------------------
	.section	.nv.shared._ZN7cutlass13device_kernelINS_4gemm6kernel13GemmUniversalIN4cute5tupleIJiiiiEEENS1_10collective13CollectiveMmaINS1_34MainloopSm90TmaGmmaWarpSpecializedILi9ENS5_IJNS4_1CILi1EEESB_SB_EEENS1_35KernelTmaWarpSpecializedCooperativeEEENS5_IJNSA_ILi128EEENSA_ILi64EEESF_EEEaNS5_IJlSB_lEEEaSI_NS4_8TiledMMAINS4_8MMA_AtomIJNS4_4SM904GMMA26MMA_64x64x32_S32S8S8_SS_TNEEEENS4_6LayoutINS5_IJNSA_ILi2EEESB_SB_EEENS5_IJSB_NSA_ILi0EEESS_EEEEENS5_IJNS4_10UnderscoreESV_SV_EEEEENS4_13SM90_TMA_LOADENS4_14ComposedLayoutINS4_7SwizzleILi3ELi4ELi3EEENS4_18smem_ptr_flag_bitsILi8EEENSP_INS5_IJNSA_ILi8EEESF_EEENS5_IJSF_SB_EEEEEEEvNS4_8identityESY_S18_vS19_EENS_8epilogue10collective6detail29Sm90TmaWarpSpecializedAdapterINS1C_15DefaultEpilogueIaSI_SI_NS1B_6thread17LinearCombinationIaLi1EiiLNS1G_9ScaleType4KindE0ELNS_15FloatRoundStyleE2EaEENS1_15EpilogueDefaultEEEEEvvEEEEvNT_6ParamsE,"aw",@nobits
	.sectionflags	@""
	.align	16
	.zero		1024


//--------------------- .nv.shared.reserved.0     --------------------------
	.section	.nv.shared.reserved.0,"aw",@nobits
	.weak		__nv_reservedSMEM_offset_0_alias
	.size		__nv_reservedSMEM_offset_0_alias, 0, 0
	.other		__nv_reservedSMEM_offset_0_alias,@"STO_CUDA_RESERVED_SHARED STV_DEFAULT"
__nv_reservedSMEM_offset_0_alias:
	.zero		0


//--------------------- .nv.global                --------------------------
	.section	.nv.global,"aw",@nobits
.nv.global:
	.type		_ZN39_INTERNAL_1eac647e_4_k_cu_697fea5f_44054cute1_E,@object
	.size		_ZN39_INTERNAL_1eac647e_4_k_cu_697fea5f_44054cute1_E,(_ZN39_INTERNAL_1eac647e_4_k_cu_697fea5f_44054cuda3std3__45__cpo6cbeginE - _ZN39_INTERNAL_1eac647e_4_k_cu_697fea5f_44054cute1_E)
_ZN39_INTERNAL_1eac647e_4_k_cu_697fea5f_44054cute1_E:
	.zero		1
	.type		_ZN39_INTERNAL_1eac647e_4_k_cu_697fea5f_44054cuda3std3__45__cpo6cbeginE,@object
	.size		_ZN39_INTERNAL_1eac647e_4_k_cu_697fea5f_44054cuda3std3__45__cpo6cbeginE,(_ZN39_INTERNAL_1eac647e_4_k_cu_697fea5f_44054cuda3std3__48in_placeE - _ZN39_INTERNAL_1eac647e_4_k_cu_697fea5f_44054cuda3std3__45__cpo6cbeginE)
_ZN39_INTERNAL_1eac647e_4_k_cu_697fea5f_44054cuda3std3__45__cpo6cbeginE:
	.zero		1
	.type		_ZN39_INTERNAL_1eac647e_4_k_cu_697fea5f_44054cuda3std3__48in_placeE,@object
	.size		_ZN39_INTERNAL_1eac647e_4_k_cu_697fea5f_44054cuda3std3__48in_placeE,(_ZN39_INTERNAL_1eac647e_4_k_cu_697fea5f_44054cuda3std6ranges3__45__cpo9iter_moveE - _ZN39_INTERNAL_1eac647e_4_k_cu_697fea5f_44054cuda3std3__48in_placeE)
_ZN39_INTERNAL_1eac647e_4_k_cu_697fea5f_44054cuda3std3__48in_placeE:
	.zero		1
	.type		_ZN39_INTERNAL_1eac647e_4_k_cu_697fea5f_44054cuda3std6ranges3__45__cpo9iter_moveE,@object
	.size		_ZN39_INTERNAL_1eac647e_4_k_cu_697fea5f_44054cuda3std6ranges3__45__cpo9iter_moveE,(_ZN39_INTERNAL_1eac647e_4_k_cu_697fea5f_44054cuda3std3__45__cpo5beginE - _ZN39_INTERNAL_1eac647e_4_k_cu_697fea5f_44054cuda3std6ranges3__45__cpo9iter_moveE)
_ZN39_INTERNAL_1eac647e_4_k_cu_697fea5f_44054cuda3std6ranges3__45__cpo9iter_moveE:
	.zero		1
	.type		_ZN39_INTERNAL_1eac647e_4_k_cu_697fea5f_44054cuda3std3__45__cpo5beginE,@object
	.size		_ZN39_INTERNAL_1eac647e_4_k_cu_697fea5f_44054cuda3std3__45__cpo5beginE,(_ZN39_INTERNAL_1eac647e_4_k_cu_697fea5f_44054cuda3std3__441_GLOBAL__N__1eac647e_4_k_cu_697fea5f_44056ignoreE - _ZN39_INTERNAL_1eac647e_4_k_cu_697fea5f_44054cuda3std3__45__cpo5beginE)
_ZN39_INTERNAL_1eac647e_4_k_cu_697fea5f_44054cuda3std3__45__cpo5beginE:
	.zero		1
	.type		_ZN39_INTERNAL_1eac647e_4_k_cu_697fea5f_44054cuda3std3__441_GLOBAL__N__1eac647e_4_k_cu_697fea5f_44056ignoreE,@object
	.size		_ZN39_INTERNAL_1eac647e_4_k_cu_697fea5f_44054cuda3std3__441_GLOBAL__N__1eac647e_4_k_cu_697fea5f_44056ignoreE,(_ZN39_INTERNAL_1eac647e_4_k_cu_697fea5f_44054cute7productE - _ZN39_INTERNAL_1eac647e_4_k_cu_697fea5f_44054cuda3std3__441_GLOBAL__N__1eac647e_4_k_cu_697fea5f_44056ignoreE)
_ZN39_INTERNAL_1eac647e_4_k_cu_697fea5f_44054cuda3std3__441_GLOBAL__N__1eac647e_4_k_cu_697fea5f_44056ignoreE:
	.zero		1
	.type		_ZN39_INTERNAL_1eac647e_4_k_cu_697fea5f_44054cute7productE,@object
	.size		_ZN39_INTERNAL_1eac647e_4_k_cu_697fea5f_44054cute7productE,(_ZN39_INTERNAL_1eac647e_4_k_cu_697fea5f_44054cuda3std3__45__cpo3endE - _ZN39_INTERNAL_1eac647e_4_k_cu_697fea5f_44054cute7productE)
_ZN39_INTERNAL_1eac647e_4_k_cu_697fea5f_44054cute7productE:
	.zero		1
	.type		_ZN39_INTERNAL_1eac647e_4_k_cu_697fea5f_44054cuda3std3__45__cpo3endE,@object
	.size		_ZN39_INTERNAL_1eac647e_4_k_cu_697fea5f_44054cuda3std3__45__cpo3endE,(_ZN39_INTERNAL_1eac647e_4_k_cu_697fea5f_44054cuda3std3__419piecewise_constructE - _ZN39_INTERNAL_1eac647e_4_k_cu_697fea5f_44054cuda3std3__45__cpo3endE)
_ZN39_INTERNAL_1eac647e_4_k_cu_697fea5f_44054cuda3std3__45__cpo3endE:
	.zero		1
	.type		_ZN39_INTERNAL_1eac647e_4_k_cu_697fea5f_44054cuda3std3__419piecewise_constructE,@object
	.size		_ZN39_INTERNAL_1eac647e_4_k_cu_697fea5f_44054cuda3std3__419piecewise_constructE,(_ZN39_INTERNAL_1eac647e_4_k_cu_697fea5f_44054cuda3std3__45__cpo4cendE - _ZN39_INTERNAL_1eac647e_4_k_cu_697fea5f_44054cuda3std3__419piecewise_constructE)
_ZN39_INTERNAL_1eac647e_4_k_cu_697fea5f_44054cuda3std3__419piecewise_constructE:
	.zero		1
	.type		_ZN39_INTERNAL_1eac647e_4_k_cu_697fea5f_44054cuda3std3__45__cpo4cendE,@object
	.size		_ZN39_INTERNAL_1eac647e_4_k_cu_697fea5f_44054cuda3std3__45__cpo4cendE,(_ZN39_INTERNAL_1eac647e_4_k_cu_697fea5f_44054cuda3std6ranges3__45__cpo4swapE - _ZN39_INTERNAL_1eac647e_4_k_cu_697fea5f_44054cuda3std3__45__cpo4cendE)
_ZN39_INTERNAL_1eac647e_4_k_cu_697fea5f_44054cuda3std3__45__cpo4cendE:
	.zero		1
	.type		_ZN39_INTERNAL_1eac647e_4_k_cu_697fea5f_44054cuda3std6ranges3__45__cpo4swapE,@object
	.size		_ZN39_INTERNAL_1eac647e_4_k_cu_697fea5f_44054cuda3std6ranges3__45__cpo4swapE,(.L_8 - _ZN39_INTERNAL_1eac647e_4_k_cu_697fea5f_44054cuda3std6ranges3__45__cpo4swapE)
_ZN39_INTERNAL_1eac647e_4_k_cu_697fea5f_44054cuda3std6ranges3__45__cpo4swapE:
	.zero		1
.L_8:


//--------------------- .nv.constant0._ZN7cutlass13device_kernelINS_4gemm6kernel13GemmUniversalIN4cute5tupleIJiiiiEEENS1_10collective13CollectiveMmaINS1_34MainloopSm90TmaGmmaWarpSpecializedILi9ENS5_IJNS4_1CILi1EEESB_SB_EEENS1_35KernelTmaWarpSpecializedCooperativeEEENS5_IJNSA_ILi128EEENSA_ILi64EEESF_EEEaNS5_IJlSB_lEEEaSI_NS4_8TiledMMAINS4_8MMA_AtomIJNS4_4SM904GMMA26MMA_64x64x32_S32S8S8_SS_TNEEEENS4_6LayoutINS5_IJNSA_ILi2EEESB_SB_EEENS5_IJSB_NSA_ILi0EEESS_EEEEENS5_IJNS4_10UnderscoreESV_SV_EEEEENS4_13SM90_TMA_LOADENS4_14ComposedLayoutINS4_7SwizzleILi3ELi4ELi3EEENS4_18smem_ptr_flag_bitsILi8EEENSP_INS5_IJNSA_ILi8EEESF_EEENS5_IJSF_SB_EEEEEEEvNS4_8identityESY_S18_vS19_EENS_8epilogue10collective6detail29Sm90TmaWarpSpecializedAdapterINS1C_15DefaultEpilogueIaSI_SI_NS1B_6thread17LinearCombinationIaLi1EiiLNS1G_9ScaleType4KindE0ELNS_15FloatRoundStyleE2EaEENS1_15EpilogueDefaultEEEEEvvEEEEvNT_6ParamsE --------------------------
	.section	.nv.constant0._ZN7cutlass13device_kernelINS_4gemm6kernel13GemmUniversalIN4cute5tupleIJiiiiEEENS1_10collective13CollectiveMmaINS1_34MainloopSm90TmaGmmaWarpSpecializedILi9ENS5_IJNS4_1CILi1EEESB_SB_EEENS1_35KernelTmaWarpSpecializedCooperativeEEENS5_IJNSA_ILi128EEENSA_ILi64EEESF_EEEaNS5_IJlSB_lEEEaSI_NS4_8TiledMMAINS4_8MMA_AtomIJNS4_4SM904GMMA26MMA_64x64x32_S32S8S8_SS_TNEEEENS4_6LayoutINS5_IJNSA_ILi2EEESB_SB_EEENS5_IJSB_NSA_ILi0EEESS_EEEEENS5_IJNS4_10UnderscoreESV_SV_EEEEENS4_13SM90_TMA_LOADENS4_14ComposedLayoutINS4_7SwizzleILi3ELi4ELi3EEENS4_18smem_ptr_flag_bitsILi8EEENSP_INS5_IJNSA_ILi8EEESF_EEENS5_IJSF_SB_EEEEEEEvNS4_8identityESY_S18_vS19_EENS_8epilogue10collective6detail29Sm90TmaWarpSpecializedAdapterINS1C_15DefaultEpilogueIaSI_SI_NS1B_6thread17LinearCombinationIaLi1EiiLNS1G_9ScaleType4KindE0ELNS_15FloatRoundStyleE2EaEENS1_15EpilogueDefaultEEEEEvvEEEEvNT_6ParamsE,"a",@progbits
	.sectionflags	@""
	.align	4
.nv.constant0._ZN7cutlass13device_kernelINS_4gemm6kernel13GemmUniversalIN4cute5tupleIJiiiiEEENS1_10collective13CollectiveMmaINS1_34MainloopSm90TmaGmmaWarpSpecializedILi9ENS5_IJNS4_1CILi1EEESB_SB_EEENS1_35KernelTmaWarpSpecializedCooperativeEEENS5_IJNSA_ILi128EEENSA_ILi64EEESF_EEEaNS5_IJlSB_lEEEaSI_NS4_8TiledMMAINS4_8MMA_AtomIJNS4_4SM904GMMA26MMA_64x64x32_S32S8S8_SS_TNEEEENS4_6LayoutINS5_IJNSA_ILi2EEESB_SB_EEENS5_IJSB_NSA_ILi0EEESS_EEEEENS5_IJNS4_10UnderscoreESV_SV_EEEEENS4_13SM90_TMA_LOADENS4_14ComposedLayoutINS4_7SwizzleILi3ELi4ELi3EEENS4_18smem_ptr_flag_bitsILi8EEENSP_INS5_IJNSA_ILi8EEESF_EEENS5_IJSF_SB_EEEEEEEvNS4_8identityESY_S18_vS19_EENS_8epilogue10collective6detail29Sm90TmaWarpSpecializedAdapterINS1C_15DefaultEpilogueIaSI_SI_NS1B_6thread17LinearCombinationIaLi1EiiLNS1G_9ScaleType4KindE0ELNS_15FloatRoundStyleE2EaEENS1_15EpilogueDefaultEEEEEvvEEEEvNT_6ParamsE:
	.zero		1664


//--------------------- SYMBOLS --------------------------

	.type		.nv.reservedSmem.offset0,@object
	.size		.nv.reservedSmem.offset0,0x4
	.type		__assertfail,@function
